//
// Generated by NVIDIA NVVM Compiler
//
// Compiler Build ID: CL-36424714
// Cuda compilation tools, release 13.0, V13.0.88
// Based on NVVM 20.0.0
//

.version 9.0
.target sm_100
.address_size 64

	// .globl	_ZN8scan_gpu18upstream_reductionI18DebugRangeConcatOpEEvmPNT_4DataES4_
.extern .shared .align 16 .b8 _ZN8scan_gpu9shmem_rawE[];

.visible .entry _ZN8scan_gpu18upstream_reductionI18DebugRangeConcatOpEEvmPNT_4DataES4_(
	.param .u64 _ZN8scan_gpu18upstream_reductionI18DebugRangeConcatOpEEvmPNT_4DataES4__param_0,
	.param .u64 .ptr .align 1 _ZN8scan_gpu18upstream_reductionI18DebugRangeConcatOpEEvmPNT_4DataES4__param_1,
	.param .u64 .ptr .align 1 _ZN8scan_gpu18upstream_reductionI18DebugRangeConcatOpEEvmPNT_4DataES4__param_2
)
{
	.reg .pred 	%p<37>;
	.reg .b32 	%r<81>;
	.reg .b64 	%rd<14>;

	ld.param.u64 	%rd2, [_ZN8scan_gpu18upstream_reductionI18DebugRangeConcatOpEEvmPNT_4DataES4__param_0];
	ld.param.u64 	%rd4, [_ZN8scan_gpu18upstream_reductionI18DebugRangeConcatOpEEvmPNT_4DataES4__param_1];
	ld.param.u64 	%rd3, [_ZN8scan_gpu18upstream_reductionI18DebugRangeConcatOpEEvmPNT_4DataES4__param_2];
	cvta.to.global.u64 	%rd5, %rd4;
	mov.u32 	%r1, %tid.x;
	mov.u32 	%r2, %ntid.x;
	mov.u32 	%r3, %ctaid.x;
	mul.lo.s32 	%r45, %r2, %r3;
	shl.b32 	%r46, %r45, 2;
	shl.b32 	%r47, %r1, 2;
	add.s32 	%r4, %r46, %r47;
	cvt.s64.s32 	%rd6, %r4;
	setp.le.u64 	%p1, %rd2, %rd6;
	mul.wide.s32 	%rd7, %r4, 8;
	add.s64 	%rd1, %rd5, %rd7;
	mov.b32 	%r64, 0;
	mov.u32 	%r65, %r64;
	@%p1 bra 	$L__BB0_2;
	ld.global.u32 	%r65, [%rd1];
	ld.global.u32 	%r64, [%rd1+4];
$L__BB0_2:
	add.s32 	%r49, %r4, 1;
	cvt.s64.s32 	%rd8, %r49;
	setp.le.u64 	%p2, %rd2, %rd8;
	mov.b32 	%r66, 0;
	mov.u32 	%r67, %r66;
	@%p2 bra 	$L__BB0_4;
	ld.global.u32 	%r67, [%rd1+8];
	ld.global.u32 	%r66, [%rd1+12];
$L__BB0_4:
	add.s32 	%r51, %r4, 2;
	cvt.s64.s32 	%rd9, %r51;
	setp.le.u64 	%p3, %rd2, %rd9;
	mov.b32 	%r68, 0;
	mov.u32 	%r69, %r68;
	@%p3 bra 	$L__BB0_6;
	ld.global.u32 	%r69, [%rd1+16];
	ld.global.u32 	%r68, [%rd1+20];
$L__BB0_6:
	add.s32 	%r53, %r4, 3;
	cvt.s64.s32 	%rd10, %r53;
	setp.le.u64 	%p4, %rd2, %rd10;
	mov.b32 	%r70, 0;
	mov.u32 	%r71, %r70;
	@%p4 bra 	$L__BB0_8;
	ld.global.u32 	%r71, [%rd1+24];
	ld.global.u32 	%r70, [%rd1+28];
$L__BB0_8:
	setp.eq.s32 	%p5, %r65, %r64;
	mov.u32 	%r72, %r66;
	mov.u32 	%r73, %r67;
	@%p5 bra 	$L__BB0_11;
	setp.eq.s32 	%p6, %r67, %r66;
	mov.u32 	%r72, %r64;
	mov.u32 	%r73, %r65;
	@%p6 bra 	$L__BB0_11;
	setp.ne.s32 	%p7, %r65, -1;
	setp.ne.s32 	%p8, %r67, -1;
	setp.eq.s32 	%p9, %r64, %r67;
	and.pred  	%p10, %p8, %p7;
	and.pred  	%p11, %p10, %p9;
	selp.b32 	%r72, %r66, -1, %p11;
	selp.b32 	%r73, %r65, -1, %p11;
$L__BB0_11:
	setp.eq.s32 	%p12, %r73, %r72;
	mov.u32 	%r74, %r68;
	mov.u32 	%r75, %r69;
	@%p12 bra 	$L__BB0_14;
	setp.eq.s32 	%p13, %r69, %r68;
	mov.u32 	%r74, %r72;
	mov.u32 	%r75, %r73;
	@%p13 bra 	$L__BB0_14;
	setp.ne.s32 	%p14, %r73, -1;
	setp.ne.s32 	%p15, %r69, -1;
	setp.eq.s32 	%p16, %r72, %r69;
	and.pred  	%p17, %p15, %p14;
	and.pred  	%p18, %p17, %p16;
	selp.b32 	%r74, %r68, -1, %p18;
	selp.b32 	%r75, %r73, -1, %p18;
$L__BB0_14:
	setp.eq.s32 	%p19, %r75, %r74;
	mov.u32 	%r76, %r70;
	mov.u32 	%r77, %r71;
	@%p19 bra 	$L__BB0_17;
	setp.eq.s32 	%p20, %r71, %r70;
	mov.u32 	%r76, %r74;
	mov.u32 	%r77, %r75;
	@%p20 bra 	$L__BB0_17;
	setp.ne.s32 	%p21, %r75, -1;
	setp.ne.s32 	%p22, %r71, -1;
	setp.eq.s32 	%p23, %r74, %r71;
	and.pred  	%p24, %p22, %p21;
	and.pred  	%p25, %p24, %p23;
	selp.b32 	%r76, %r70, -1, %p25;
	selp.b32 	%r77, %r75, -1, %p25;
$L__BB0_17:
	shl.b32 	%r54, %r1, 3;
	mov.u32 	%r55, _ZN8scan_gpu9shmem_rawE;
	add.s32 	%r33, %r55, %r54;
	st.shared.v2.u32 	[%r33], {%r77, %r76};
	setp.lt.u32 	%p26, %r2, 2;
	@%p26 bra 	$L__BB0_24;
	mov.b32 	%r78, 1;
$L__BB0_19:
	bar.sync 	0;
	ld.shared.v2.u32 	{%r35, %r36}, [%r33];
	setp.lt.s32 	%p27, %r1, %r78;
	mov.u32 	%r79, %r36;
	mov.u32 	%r80, %r35;
	@%p27 bra 	$L__BB0_23;
	sub.s32 	%r57, %r1, %r78;
	shl.b32 	%r58, %r57, 3;
	add.s32 	%r60, %r55, %r58;
	ld.shared.v2.u32 	{%r37, %r38}, [%r60];
	setp.eq.s32 	%p28, %r37, %r38;
	mov.u32 	%r79, %r36;
	mov.u32 	%r80, %r35;
	@%p28 bra 	$L__BB0_23;
	setp.eq.s32 	%p29, %r35, %r36;
	mov.u32 	%r79, %r38;
	mov.u32 	%r80, %r37;
	@%p29 bra 	$L__BB0_23;
	setp.ne.s32 	%p30, %r37, -1;
	setp.ne.s32 	%p31, %r35, -1;
	setp.eq.s32 	%p32, %r38, %r35;
	and.pred  	%p33, %p31, %p30;
	and.pred  	%p34, %p33, %p32;
	selp.b32 	%r79, %r36, -1, %p34;
	selp.b32 	%r80, %r37, -1, %p34;
$L__BB0_23:
	bar.sync 	0;
	st.shared.v2.u32 	[%r33], {%r80, %r79};
	shl.b32 	%r78, %r78, 1;
	setp.lt.s32 	%p35, %r78, %r2;
	@%p35 bra 	$L__BB0_19;
$L__BB0_24:
	bar.sync 	0;
	add.s32 	%r61, %r2, -1;
	setp.ne.s32 	%p36, %r1, %r61;
	@%p36 bra 	$L__BB0_26;
	cvta.to.global.u64 	%rd11, %rd3;
	mul.wide.u32 	%rd12, %r3, 8;
	add.s64 	%rd13, %rd11, %rd12;
	ld.shared.v2.u32 	{%r62, %r63}, [%r33];
	st.global.u32 	[%rd13], %r62;
	st.global.u32 	[%rd13+4], %r63;
$L__BB0_26:
	ret;

}
	// .globl	_ZN8scan_gpu10spine_scanI18DebugRangeConcatOpEEvPNT_4DataE
.visible .entry _ZN8scan_gpu10spine_scanI18DebugRangeConcatOpEEvPNT_4DataE(
	.param .u64 .ptr .align 1 _ZN8scan_gpu10spine_scanI18DebugRangeConcatOpEEvPNT_4DataE_param_0
)
{
	.reg .pred 	%p<230>;
	.reg .b32 	%r<297>;
	.reg .b64 	%rd<9>;

	ld.param.u64 	%rd1, [_ZN8scan_gpu10spine_scanI18DebugRangeConcatOpEEvPNT_4DataE_param_0];
	cvta.to.global.u64 	%rd2, %rd1;
	mov.u32 	%r1, %tid.x;
	shl.b32 	%r203, %r1, 4;
	mul.wide.u32 	%rd3, %r203, 8;
	add.s64 	%rd4, %rd2, %rd3;
	ld.global.u32 	%r2, [%rd4];
	ld.global.u32 	%r3, [%rd4+4];
	ld.global.u32 	%r4, [%rd4+8];
	ld.global.u32 	%r5, [%rd4+12];
	ld.global.u32 	%r6, [%rd4+16];
	ld.global.u32 	%r7, [%rd4+20];
	ld.global.u32 	%r8, [%rd4+24];
	ld.global.u32 	%r9, [%rd4+28];
	ld.global.u32 	%r10, [%rd4+32];
	ld.global.u32 	%r11, [%rd4+36];
	ld.global.u32 	%r12, [%rd4+40];
	ld.global.u32 	%r13, [%rd4+44];
	ld.global.u32 	%r14, [%rd4+48];
	ld.global.u32 	%r15, [%rd4+52];
	ld.global.u32 	%r16, [%rd4+56];
	ld.global.u32 	%r17, [%rd4+60];
	ld.global.u32 	%r18, [%rd4+64];
	ld.global.u32 	%r19, [%rd4+68];
	ld.global.u32 	%r20, [%rd4+72];
	ld.global.u32 	%r21, [%rd4+76];
	ld.global.u32 	%r22, [%rd4+80];
	ld.global.u32 	%r23, [%rd4+84];
	ld.global.u32 	%r24, [%rd4+88];
	ld.global.u32 	%r25, [%rd4+92];
	ld.global.u32 	%r26, [%rd4+96];
	ld.global.u32 	%r27, [%rd4+100];
	ld.global.u32 	%r28, [%rd4+104];
	ld.global.u32 	%r29, [%rd4+108];
	ld.global.u32 	%r30, [%rd4+112];
	ld.global.u32 	%r31, [%rd4+116];
	ld.global.u32 	%r32, [%rd4+120];
	ld.global.u32 	%r33, [%rd4+124];
	setp.eq.s32 	%p1, %r2, %r3;
	mov.u32 	%r230, %r5;
	mov.u32 	%r231, %r4;
	@%p1 bra 	$L__BB1_3;
	setp.eq.s32 	%p2, %r4, %r5;
	mov.u32 	%r230, %r3;
	mov.u32 	%r231, %r2;
	@%p2 bra 	$L__BB1_3;
	setp.ne.s32 	%p3, %r2, -1;
	setp.ne.s32 	%p4, %r4, -1;
	setp.eq.s32 	%p5, %r3, %r4;
	and.pred  	%p6, %p4, %p3;
	and.pred  	%p7, %p6, %p5;
	selp.b32 	%r230, %r5, -1, %p7;
	selp.b32 	%r231, %r2, -1, %p7;
$L__BB1_3:
	setp.eq.s32 	%p8, %r231, %r230;
	mov.u32 	%r232, %r7;
	mov.u32 	%r233, %r6;
	@%p8 bra 	$L__BB1_6;
	setp.eq.s32 	%p9, %r6, %r7;
	mov.u32 	%r232, %r230;
	mov.u32 	%r233, %r231;
	@%p9 bra 	$L__BB1_6;
	setp.ne.s32 	%p10, %r231, -1;
	setp.ne.s32 	%p11, %r6, -1;
	setp.eq.s32 	%p12, %r230, %r6;
	and.pred  	%p13, %p11, %p10;
	and.pred  	%p14, %p13, %p12;
	selp.b32 	%r232, %r7, -1, %p14;
	selp.b32 	%r233, %r231, -1, %p14;
$L__BB1_6:
	setp.eq.s32 	%p15, %r233, %r232;
	mov.u32 	%r234, %r9;
	mov.u32 	%r235, %r8;
	@%p15 bra 	$L__BB1_9;
	setp.eq.s32 	%p16, %r8, %r9;
	mov.u32 	%r234, %r232;
	mov.u32 	%r235, %r233;
	@%p16 bra 	$L__BB1_9;
	setp.ne.s32 	%p17, %r233, -1;
	setp.ne.s32 	%p18, %r8, -1;
	setp.eq.s32 	%p19, %r232, %r8;
	and.pred  	%p20, %p18, %p17;
	and.pred  	%p21, %p20, %p19;
	selp.b32 	%r234, %r9, -1, %p21;
	selp.b32 	%r235, %r233, -1, %p21;
$L__BB1_9:
	setp.eq.s32 	%p22, %r235, %r234;
	mov.u32 	%r236, %r11;
	mov.u32 	%r237, %r10;
	@%p22 bra 	$L__BB1_12;
	setp.eq.s32 	%p23, %r10, %r11;
	mov.u32 	%r236, %r234;
	mov.u32 	%r237, %r235;
	@%p23 bra 	$L__BB1_12;
	setp.ne.s32 	%p24, %r235, -1;
	setp.ne.s32 	%p25, %r10, -1;
	setp.eq.s32 	%p26, %r234, %r10;
	and.pred  	%p27, %p25, %p24;
	and.pred  	%p28, %p27, %p26;
	selp.b32 	%r236, %r11, -1, %p28;
	selp.b32 	%r237, %r235, -1, %p28;
$L__BB1_12:
	setp.eq.s32 	%p29, %r237, %r236;
	mov.u32 	%r238, %r13;
	mov.u32 	%r239, %r12;
	@%p29 bra 	$L__BB1_15;
	setp.eq.s32 	%p30, %r12, %r13;
	mov.u32 	%r238, %r236;
	mov.u32 	%r239, %r237;
	@%p30 bra 	$L__BB1_15;
	setp.ne.s32 	%p31, %r237, -1;
	setp.ne.s32 	%p32, %r12, -1;
	setp.eq.s32 	%p33, %r236, %r12;
	and.pred  	%p34, %p32, %p31;
	and.pred  	%p35, %p34, %p33;
	selp.b32 	%r238, %r13, -1, %p35;
	selp.b32 	%r239, %r237, -1, %p35;
$L__BB1_15:
	setp.eq.s32 	%p36, %r239, %r238;
	mov.u32 	%r240, %r15;
	mov.u32 	%r241, %r14;
	@%p36 bra 	$L__BB1_18;
	setp.eq.s32 	%p37, %r14, %r15;
	mov.u32 	%r240, %r238;
	mov.u32 	%r241, %r239;
	@%p37 bra 	$L__BB1_18;
	setp.ne.s32 	%p38, %r239, -1;
	setp.ne.s32 	%p39, %r14, -1;
	setp.eq.s32 	%p40, %r238, %r14;
	and.pred  	%p41, %p39, %p38;
	and.pred  	%p42, %p41, %p40;
	selp.b32 	%r240, %r15, -1, %p42;
	selp.b32 	%r241, %r239, -1, %p42;
$L__BB1_18:
	setp.eq.s32 	%p43, %r241, %r240;
	mov.u32 	%r242, %r17;
	mov.u32 	%r243, %r16;
	@%p43 bra 	$L__BB1_21;
	setp.eq.s32 	%p44, %r16, %r17;
	mov.u32 	%r242, %r240;
	mov.u32 	%r243, %r241;
	@%p44 bra 	$L__BB1_21;
	setp.ne.s32 	%p45, %r241, -1;
	setp.ne.s32 	%p46, %r16, -1;
	setp.eq.s32 	%p47, %r240, %r16;
	and.pred  	%p48, %p46, %p45;
	and.pred  	%p49, %p48, %p47;
	selp.b32 	%r242, %r17, -1, %p49;
	selp.b32 	%r243, %r241, -1, %p49;
$L__BB1_21:
	setp.eq.s32 	%p50, %r243, %r242;
	mov.u32 	%r244, %r19;
	mov.u32 	%r245, %r18;
	@%p50 bra 	$L__BB1_24;
	setp.eq.s32 	%p51, %r18, %r19;
	mov.u32 	%r244, %r242;
	mov.u32 	%r245, %r243;
	@%p51 bra 	$L__BB1_24;
	setp.ne.s32 	%p52, %r243, -1;
	setp.ne.s32 	%p53, %r18, -1;
	setp.eq.s32 	%p54, %r242, %r18;
	and.pred  	%p55, %p53, %p52;
	and.pred  	%p56, %p55, %p54;
	selp.b32 	%r244, %r19, -1, %p56;
	selp.b32 	%r245, %r243, -1, %p56;
$L__BB1_24:
	setp.eq.s32 	%p57, %r245, %r244;
	mov.u32 	%r246, %r21;
	mov.u32 	%r247, %r20;
	@%p57 bra 	$L__BB1_27;
	setp.eq.s32 	%p58, %r20, %r21;
	mov.u32 	%r246, %r244;
	mov.u32 	%r247, %r245;
	@%p58 bra 	$L__BB1_27;
	setp.ne.s32 	%p59, %r245, -1;
	setp.ne.s32 	%p60, %r20, -1;
	setp.eq.s32 	%p61, %r244, %r20;
	and.pred  	%p62, %p60, %p59;
	and.pred  	%p63, %p62, %p61;
	selp.b32 	%r246, %r21, -1, %p63;
	selp.b32 	%r247, %r245, -1, %p63;
$L__BB1_27:
	setp.eq.s32 	%p64, %r247, %r246;
	mov.u32 	%r248, %r23;
	mov.u32 	%r249, %r22;
	@%p64 bra 	$L__BB1_30;
	setp.eq.s32 	%p65, %r22, %r23;
	mov.u32 	%r248, %r246;
	mov.u32 	%r249, %r247;
	@%p65 bra 	$L__BB1_30;
	setp.ne.s32 	%p66, %r247, -1;
	setp.ne.s32 	%p67, %r22, -1;
	setp.eq.s32 	%p68, %r246, %r22;
	and.pred  	%p69, %p67, %p66;
	and.pred  	%p70, %p69, %p68;
	selp.b32 	%r248, %r23, -1, %p70;
	selp.b32 	%r249, %r247, -1, %p70;
$L__BB1_30:
	setp.eq.s32 	%p71, %r249, %r248;
	mov.u32 	%r250, %r25;
	mov.u32 	%r251, %r24;
	@%p71 bra 	$L__BB1_33;
	setp.eq.s32 	%p72, %r24, %r25;
	mov.u32 	%r250, %r248;
	mov.u32 	%r251, %r249;
	@%p72 bra 	$L__BB1_33;
	setp.ne.s32 	%p73, %r249, -1;
	setp.ne.s32 	%p74, %r24, -1;
	setp.eq.s32 	%p75, %r248, %r24;
	and.pred  	%p76, %p74, %p73;
	and.pred  	%p77, %p76, %p75;
	selp.b32 	%r250, %r25, -1, %p77;
	selp.b32 	%r251, %r249, -1, %p77;
$L__BB1_33:
	setp.eq.s32 	%p78, %r251, %r250;
	mov.u32 	%r252, %r27;
	mov.u32 	%r253, %r26;
	@%p78 bra 	$L__BB1_36;
	setp.eq.s32 	%p79, %r26, %r27;
	mov.u32 	%r252, %r250;
	mov.u32 	%r253, %r251;
	@%p79 bra 	$L__BB1_36;
	setp.ne.s32 	%p80, %r251, -1;
	setp.ne.s32 	%p81, %r26, -1;
	setp.eq.s32 	%p82, %r250, %r26;
	and.pred  	%p83, %p81, %p80;
	and.pred  	%p84, %p83, %p82;
	selp.b32 	%r252, %r27, -1, %p84;
	selp.b32 	%r253, %r251, -1, %p84;
$L__BB1_36:
	setp.eq.s32 	%p85, %r253, %r252;
	mov.u32 	%r254, %r29;
	mov.u32 	%r255, %r28;
	@%p85 bra 	$L__BB1_39;
	setp.eq.s32 	%p86, %r28, %r29;
	mov.u32 	%r254, %r252;
	mov.u32 	%r255, %r253;
	@%p86 bra 	$L__BB1_39;
	setp.ne.s32 	%p87, %r253, -1;
	setp.ne.s32 	%p88, %r28, -1;
	setp.eq.s32 	%p89, %r252, %r28;
	and.pred  	%p90, %p88, %p87;
	and.pred  	%p91, %p90, %p89;
	selp.b32 	%r254, %r29, -1, %p91;
	selp.b32 	%r255, %r253, -1, %p91;
$L__BB1_39:
	setp.eq.s32 	%p92, %r255, %r254;
	mov.u32 	%r256, %r31;
	mov.u32 	%r257, %r30;
	@%p92 bra 	$L__BB1_42;
	setp.eq.s32 	%p93, %r30, %r31;
	mov.u32 	%r256, %r254;
	mov.u32 	%r257, %r255;
	@%p93 bra 	$L__BB1_42;
	setp.ne.s32 	%p94, %r255, -1;
	setp.ne.s32 	%p95, %r30, -1;
	setp.eq.s32 	%p96, %r254, %r30;
	and.pred  	%p97, %p95, %p94;
	and.pred  	%p98, %p97, %p96;
	selp.b32 	%r256, %r31, -1, %p98;
	selp.b32 	%r257, %r255, -1, %p98;
$L__BB1_42:
	setp.eq.s32 	%p99, %r257, %r256;
	mov.u32 	%r258, %r33;
	mov.u32 	%r259, %r32;
	@%p99 bra 	$L__BB1_45;
	setp.eq.s32 	%p100, %r32, %r33;
	mov.u32 	%r258, %r256;
	mov.u32 	%r259, %r257;
	@%p100 bra 	$L__BB1_45;
	setp.ne.s32 	%p101, %r257, -1;
	setp.ne.s32 	%p102, %r32, -1;
	setp.eq.s32 	%p103, %r256, %r32;
	and.pred  	%p104, %p102, %p101;
	and.pred  	%p105, %p104, %p103;
	selp.b32 	%r258, %r33, -1, %p105;
	selp.b32 	%r259, %r257, -1, %p105;
$L__BB1_45:
	shl.b32 	%r204, %r1, 3;
	mov.u32 	%r205, _ZN8scan_gpu9shmem_rawE;
	add.s32 	%r94, %r205, %r204;
	st.shared.v2.u32 	[%r94], {%r259, %r258};
	mov.u32 	%r206, %ntid.x;
	setp.lt.u32 	%p106, %r206, 2;
	@%p106 bra 	$L__BB1_52;
	mov.b32 	%r260, 1;
$L__BB1_47:
	bar.sync 	0;
	ld.shared.v2.u32 	{%r96, %r97}, [%r94];
	setp.lt.s32 	%p107, %r1, %r260;
	mov.u32 	%r261, %r97;
	mov.u32 	%r262, %r96;
	@%p107 bra 	$L__BB1_51;
	sub.s32 	%r208, %r1, %r260;
	shl.b32 	%r209, %r208, 3;
	mov.u32 	%r210, _ZN8scan_gpu9shmem_rawE;
	add.s32 	%r211, %r210, %r209;
	ld.shared.v2.u32 	{%r98, %r99}, [%r211];
	setp.eq.s32 	%p108, %r98, %r99;
	mov.u32 	%r261, %r97;
	mov.u32 	%r262, %r96;
	@%p108 bra 	$L__BB1_51;
	setp.eq.s32 	%p109, %r96, %r97;
	mov.u32 	%r261, %r99;
	mov.u32 	%r262, %r98;
	@%p109 bra 	$L__BB1_51;
	setp.ne.s32 	%p110, %r98, -1;
	setp.ne.s32 	%p111, %r96, -1;
	setp.eq.s32 	%p112, %r99, %r96;
	and.pred  	%p113, %p111, %p110;
	and.pred  	%p114, %p113, %p112;
	selp.b32 	%r261, %r97, -1, %p114;
	selp.b32 	%r262, %r98, -1, %p114;
$L__BB1_51:
	bar.sync 	0;
	st.shared.v2.u32 	[%r94], {%r262, %r261};
	shl.b32 	%r260, %r260, 1;
	mov.u32 	%r212, %ntid.x;
	setp.lt.s32 	%p115, %r260, %r212;
	@%p115 bra 	$L__BB1_47;
$L__BB1_52:
	bar.sync 	0;
	setp.eq.s32 	%p116, %r1, 0;
	mov.b32 	%r263, 0;
	mov.u32 	%r264, %r263;
	@%p116 bra 	$L__BB1_54;
	ld.shared.v2.u32 	{%r264, %r263}, [%r94+-8];
$L__BB1_54:
	setp.eq.s32 	%p118, %r264, %r263;
	or.pred  	%p119, %p118, %p1;
	selp.b32 	%r265, %r2, %r264, %p118;
	selp.b32 	%r266, %r3, %r263, %p118;
	@%p119 bra 	$L__BB1_56;
	setp.ne.s32 	%p120, %r264, -1;
	setp.ne.s32 	%p121, %r2, -1;
	setp.eq.s32 	%p122, %r263, %r2;
	and.pred  	%p123, %p121, %p120;
	and.pred  	%p124, %p123, %p122;
	selp.b32 	%r265, %r264, -1, %p124;
	selp.b32 	%r266, %r3, -1, %p124;
$L__BB1_56:
	or.pred  	%p127, %p118, %p8;
	selp.b32 	%r267, %r231, %r264, %p118;
	selp.b32 	%r268, %r230, %r263, %p118;
	@%p127 bra 	$L__BB1_58;
	setp.ne.s32 	%p128, %r264, -1;
	setp.ne.s32 	%p129, %r231, -1;
	setp.eq.s32 	%p130, %r263, %r231;
	and.pred  	%p131, %p129, %p130;
	selp.b32 	%r267, %r264, -1, %p131;
	selp.b32 	%r214, %r230, -1, %p131;
	selp.b32 	%r268, %r214, -1, %p128;
$L__BB1_58:
	or.pred  	%p134, %p118, %p15;
	selp.b32 	%r269, %r233, %r264, %p118;
	selp.b32 	%r270, %r232, %r263, %p118;
	@%p134 bra 	$L__BB1_60;
	setp.ne.s32 	%p135, %r264, -1;
	setp.ne.s32 	%p136, %r233, -1;
	setp.eq.s32 	%p137, %r263, %r233;
	and.pred  	%p138, %p136, %p137;
	selp.b32 	%r269, %r264, -1, %p138;
	selp.b32 	%r215, %r232, -1, %p138;
	selp.b32 	%r270, %r215, -1, %p135;
$L__BB1_60:
	setp.eq.s32 	%p139, %r264, %r263;
	setp.eq.s32 	%p140, %r235, %r234;
	or.pred  	%p141, %p139, %p140;
	selp.b32 	%r271, %r235, %r264, %p139;
	selp.b32 	%r272, %r234, %r263, %p139;
	@%p141 bra 	$L__BB1_62;
	setp.ne.s32 	%p142, %r264, -1;
	setp.ne.s32 	%p143, %r235, -1;
	setp.eq.s32 	%p144, %r263, %r235;
	and.pred  	%p145, %p143, %p144;
	selp.b32 	%r271, %r264, -1, %p145;
	selp.b32 	%r216, %r234, -1, %p145;
	selp.b32 	%r272, %r216, -1, %p142;
$L__BB1_62:
	setp.eq.s32 	%p147, %r237, %r236;
	or.pred  	%p148, %p139, %p147;
	selp.b32 	%r273, %r237, %r264, %p139;
	selp.b32 	%r274, %r236, %r263, %p139;
	@%p148 bra 	$L__BB1_64;
	setp.ne.s32 	%p149, %r264, -1;
	setp.ne.s32 	%p150, %r237, -1;
	setp.eq.s32 	%p151, %r263, %r237;
	and.pred  	%p152, %p150, %p151;
	selp.b32 	%r273, %r264, -1, %p152;
	selp.b32 	%r217, %r236, -1, %p152;
	selp.b32 	%r274, %r217, -1, %p149;
$L__BB1_64:
	setp.eq.s32 	%p154, %r239, %r238;
	or.pred  	%p155, %p139, %p154;
	selp.b32 	%r275, %r239, %r264, %p139;
	selp.b32 	%r276, %r238, %r263, %p139;
	@%p155 bra 	$L__BB1_66;
	setp.ne.s32 	%p156, %r264, -1;
	setp.ne.s32 	%p157, %r239, -1;
	setp.eq.s32 	%p158, %r263, %r239;
	and.pred  	%p159, %p157, %p158;
	selp.b32 	%r275, %r264, -1, %p159;
	selp.b32 	%r218, %r238, -1, %p159;
	selp.b32 	%r276, %r218, -1, %p156;
$L__BB1_66:
	setp.eq.s32 	%p161, %r241, %r240;
	or.pred  	%p162, %p139, %p161;
	selp.b32 	%r277, %r241, %r264, %p139;
	selp.b32 	%r278, %r240, %r263, %p139;
	@%p162 bra 	$L__BB1_68;
	setp.ne.s32 	%p163, %r264, -1;
	setp.ne.s32 	%p164, %r241, -1;
	setp.eq.s32 	%p165, %r263, %r241;
	and.pred  	%p166, %p164, %p165;
	selp.b32 	%r277, %r264, -1, %p166;
	selp.b32 	%r219, %r240, -1, %p166;
	selp.b32 	%r278, %r219, -1, %p163;
$L__BB1_68:
	setp.eq.s32 	%p168, %r243, %r242;
	or.pred  	%p169, %p139, %p168;
	selp.b32 	%r279, %r243, %r264, %p139;
	selp.b32 	%r280, %r242, %r263, %p139;
	@%p169 bra 	$L__BB1_70;
	setp.ne.s32 	%p170, %r264, -1;
	setp.ne.s32 	%p171, %r243, -1;
	setp.eq.s32 	%p172, %r263, %r243;
	and.pred  	%p173, %p171, %p172;
	selp.b32 	%r279, %r264, -1, %p173;
	selp.b32 	%r220, %r242, -1, %p173;
	selp.b32 	%r280, %r220, -1, %p170;
$L__BB1_70:
	setp.eq.s32 	%p175, %r245, %r244;
	or.pred  	%p176, %p139, %p175;
	selp.b32 	%r281, %r245, %r264, %p139;
	selp.b32 	%r282, %r244, %r263, %p139;
	@%p176 bra 	$L__BB1_72;
	setp.ne.s32 	%p177, %r264, -1;
	setp.ne.s32 	%p178, %r245, -1;
	setp.eq.s32 	%p179, %r263, %r245;
	and.pred  	%p180, %p178, %p179;
	selp.b32 	%r281, %r264, -1, %p180;
	selp.b32 	%r221, %r244, -1, %p180;
	selp.b32 	%r282, %r221, -1, %p177;
$L__BB1_72:
	setp.eq.s32 	%p182, %r247, %r246;
	or.pred  	%p183, %p139, %p182;
	selp.b32 	%r283, %r247, %r264, %p139;
	selp.b32 	%r284, %r246, %r263, %p139;
	@%p183 bra 	$L__BB1_74;
	setp.ne.s32 	%p184, %r264, -1;
	setp.ne.s32 	%p185, %r247, -1;
	setp.eq.s32 	%p186, %r263, %r247;
	and.pred  	%p187, %p185, %p186;
	selp.b32 	%r283, %r264, -1, %p187;
	selp.b32 	%r222, %r246, -1, %p187;
	selp.b32 	%r284, %r222, -1, %p184;
$L__BB1_74:
	setp.eq.s32 	%p189, %r249, %r248;
	or.pred  	%p190, %p139, %p189;
	selp.b32 	%r285, %r249, %r264, %p139;
	selp.b32 	%r286, %r248, %r263, %p139;
	@%p190 bra 	$L__BB1_76;
	setp.ne.s32 	%p191, %r264, -1;
	setp.ne.s32 	%p192, %r249, -1;
	setp.eq.s32 	%p193, %r263, %r249;
	and.pred  	%p194, %p192, %p193;
	selp.b32 	%r285, %r264, -1, %p194;
	selp.b32 	%r223, %r248, -1, %p194;
	selp.b32 	%r286, %r223, -1, %p191;
$L__BB1_76:
	setp.eq.s32 	%p196, %r251, %r250;
	or.pred  	%p197, %p139, %p196;
	selp.b32 	%r287, %r251, %r264, %p139;
	selp.b32 	%r288, %r250, %r263, %p139;
	@%p197 bra 	$L__BB1_78;
	setp.ne.s32 	%p198, %r264, -1;
	setp.ne.s32 	%p199, %r251, -1;
	setp.eq.s32 	%p200, %r263, %r251;
	and.pred  	%p201, %p199, %p200;
	selp.b32 	%r287, %r264, -1, %p201;
	selp.b32 	%r224, %r250, -1, %p201;
	selp.b32 	%r288, %r224, -1, %p198;
$L__BB1_78:
	setp.eq.s32 	%p203, %r253, %r252;
	or.pred  	%p204, %p139, %p203;
	selp.b32 	%r289, %r253, %r264, %p139;
	selp.b32 	%r290, %r252, %r263, %p139;
	@%p204 bra 	$L__BB1_80;
	setp.ne.s32 	%p205, %r264, -1;
	setp.ne.s32 	%p206, %r253, -1;
	setp.eq.s32 	%p207, %r263, %r253;
	and.pred  	%p208, %p206, %p207;
	selp.b32 	%r289, %r264, -1, %p208;
	selp.b32 	%r225, %r252, -1, %p208;
	selp.b32 	%r290, %r225, -1, %p205;
$L__BB1_80:
	setp.eq.s32 	%p210, %r255, %r254;
	or.pred  	%p211, %p139, %p210;
	selp.b32 	%r291, %r255, %r264, %p139;
	selp.b32 	%r292, %r254, %r263, %p139;
	@%p211 bra 	$L__BB1_82;
	setp.ne.s32 	%p212, %r264, -1;
	setp.ne.s32 	%p213, %r255, -1;
	setp.eq.s32 	%p214, %r263, %r255;
	and.pred  	%p215, %p213, %p214;
	selp.b32 	%r291, %r264, -1, %p215;
	selp.b32 	%r226, %r254, -1, %p215;
	selp.b32 	%r292, %r226, -1, %p212;
$L__BB1_82:
	setp.eq.s32 	%p217, %r257, %r256;
	or.pred  	%p218, %p139, %p217;
	selp.b32 	%r293, %r257, %r264, %p139;
	selp.b32 	%r294, %r256, %r263, %p139;
	@%p218 bra 	$L__BB1_84;
	setp.ne.s32 	%p219, %r264, -1;
	setp.ne.s32 	%p220, %r257, -1;
	setp.eq.s32 	%p221, %r263, %r257;
	and.pred  	%p222, %p220, %p221;
	selp.b32 	%r293, %r264, -1, %p222;
	selp.b32 	%r227, %r256, -1, %p222;
	selp.b32 	%r294, %r227, -1, %p219;
$L__BB1_84:
	mov.u32 	%r295, %r259;
	mov.u32 	%r296, %r258;
	@%p139 bra 	$L__BB1_87;
	setp.eq.s32 	%p224, %r259, %r258;
	mov.u32 	%r295, %r264;
	mov.u32 	%r296, %r263;
	@%p224 bra 	$L__BB1_87;
	setp.ne.s32 	%p225, %r264, -1;
	setp.ne.s32 	%p226, %r259, -1;
	setp.eq.s32 	%p227, %r263, %r259;
	and.pred  	%p228, %p226, %p225;
	and.pred  	%p229, %p228, %p227;
	selp.b32 	%r295, %r264, -1, %p229;
	selp.b32 	%r296, %r258, -1, %p229;
$L__BB1_87:
	ld.param.u64 	%rd8, [_ZN8scan_gpu10spine_scanI18DebugRangeConcatOpEEvPNT_4DataE_param_0];
	cvta.to.global.u64 	%rd5, %rd8;
	mov.u32 	%r228, %tid.x;
	shl.b32 	%r229, %r228, 4;
	mul.wide.u32 	%rd6, %r229, 8;
	add.s64 	%rd7, %rd5, %rd6;
	st.global.u32 	[%rd7], %r265;
	st.global.u32 	[%rd7+4], %r266;
	st.global.u32 	[%rd7+8], %r267;
	st.global.u32 	[%rd7+12], %r268;
	st.global.u32 	[%rd7+16], %r269;
	st.global.u32 	[%rd7+20], %r270;
	st.global.u32 	[%rd7+24], %r271;
	st.global.u32 	[%rd7+28], %r272;
	st.global.u32 	[%rd7+32], %r273;
	st.global.u32 	[%rd7+36], %r274;
	st.global.u32 	[%rd7+40], %r275;
	st.global.u32 	[%rd7+44], %r276;
	st.global.u32 	[%rd7+48], %r277;
	st.global.u32 	[%rd7+52], %r278;
	st.global.u32 	[%rd7+56], %r279;
	st.global.u32 	[%rd7+60], %r280;
	st.global.u32 	[%rd7+64], %r281;
	st.global.u32 	[%rd7+68], %r282;
	st.global.u32 	[%rd7+72], %r283;
	st.global.u32 	[%rd7+76], %r284;
	st.global.u32 	[%rd7+80], %r285;
	st.global.u32 	[%rd7+84], %r286;
	st.global.u32 	[%rd7+88], %r287;
	st.global.u32 	[%rd7+92], %r288;
	st.global.u32 	[%rd7+96], %r289;
	st.global.u32 	[%rd7+100], %r290;
	st.global.u32 	[%rd7+104], %r291;
	st.global.u32 	[%rd7+108], %r292;
	st.global.u32 	[%rd7+112], %r293;
	st.global.u32 	[%rd7+116], %r294;
	st.global.u32 	[%rd7+120], %r295;
	st.global.u32 	[%rd7+124], %r296;
	ret;

}
	// .globl	_ZN8scan_gpu15downstream_scanI18DebugRangeConcatOpEEvmPNT_4DataES4_
.visible .entry _ZN8scan_gpu15downstream_scanI18DebugRangeConcatOpEEvmPNT_4DataES4_(
	.param .u64 _ZN8scan_gpu15downstream_scanI18DebugRangeConcatOpEEvmPNT_4DataES4__param_0,
	.param .u64 .ptr .align 1 _ZN8scan_gpu15downstream_scanI18DebugRangeConcatOpEEvmPNT_4DataES4__param_1,
	.param .u64 .ptr .align 1 _ZN8scan_gpu15downstream_scanI18DebugRangeConcatOpEEvmPNT_4DataES4__param_2
)
{
	.reg .pred 	%p<87>;
	.reg .b32 	%r<130>;
	.reg .b64 	%rd<9>;

	ld.param.u64 	%rd3, [_ZN8scan_gpu15downstream_scanI18DebugRangeConcatOpEEvmPNT_4DataES4__param_1];
	ld.param.u64 	%rd2, [_ZN8scan_gpu15downstream_scanI18DebugRangeConcatOpEEvmPNT_4DataES4__param_2];
	cvta.to.global.u64 	%rd4, %rd3;
	mov.u32 	%r1, %ntid.x;
	mov.u32 	%r2, %ctaid.x;
	mul.lo.s32 	%r81, %r1, %r2;
	shl.b32 	%r82, %r81, 2;
	mov.u32 	%r3, %tid.x;
	shl.b32 	%r83, %r3, 2;
	add.s32 	%r84, %r82, %r83;
	mul.wide.s32 	%rd5, %r84, 8;
	add.s64 	%rd1, %rd4, %rd5;
	ld.global.u32 	%r4, [%rd1];
	ld.global.u32 	%r5, [%rd1+4];
	ld.global.u32 	%r6, [%rd1+8];
	ld.global.u32 	%r7, [%rd1+12];
	ld.global.u32 	%r8, [%rd1+16];
	ld.global.u32 	%r9, [%rd1+20];
	ld.global.u32 	%r10, [%rd1+24];
	ld.global.u32 	%r11, [%rd1+28];
	setp.eq.s32 	%p1, %r4, %r5;
	mov.u32 	%r101, %r7;
	mov.u32 	%r102, %r6;
	@%p1 bra 	$L__BB2_3;
	setp.eq.s32 	%p2, %r6, %r7;
	mov.u32 	%r101, %r5;
	mov.u32 	%r102, %r4;
	@%p2 bra 	$L__BB2_3;
	setp.ne.s32 	%p3, %r4, -1;
	setp.ne.s32 	%p4, %r6, -1;
	setp.eq.s32 	%p5, %r5, %r6;
	and.pred  	%p6, %p4, %p3;
	and.pred  	%p7, %p6, %p5;
	selp.b32 	%r101, %r7, -1, %p7;
	selp.b32 	%r102, %r4, -1, %p7;
$L__BB2_3:
	setp.eq.s32 	%p8, %r102, %r101;
	mov.u32 	%r103, %r9;
	mov.u32 	%r104, %r8;
	@%p8 bra 	$L__BB2_6;
	setp.eq.s32 	%p9, %r8, %r9;
	mov.u32 	%r103, %r101;
	mov.u32 	%r104, %r102;
	@%p9 bra 	$L__BB2_6;
	setp.ne.s32 	%p10, %r102, -1;
	setp.ne.s32 	%p11, %r8, -1;
	setp.eq.s32 	%p12, %r101, %r8;
	and.pred  	%p13, %p11, %p10;
	and.pred  	%p14, %p13, %p12;
	selp.b32 	%r103, %r9, -1, %p14;
	selp.b32 	%r104, %r102, -1, %p14;
$L__BB2_6:
	setp.eq.s32 	%p15, %r104, %r103;
	mov.u32 	%r105, %r11;
	mov.u32 	%r106, %r10;
	@%p15 bra 	$L__BB2_9;
	setp.eq.s32 	%p16, %r10, %r11;
	mov.u32 	%r105, %r103;
	mov.u32 	%r106, %r104;
	@%p16 bra 	$L__BB2_9;
	setp.ne.s32 	%p17, %r104, -1;
	setp.ne.s32 	%p18, %r10, -1;
	setp.eq.s32 	%p19, %r103, %r10;
	and.pred  	%p20, %p18, %p17;
	and.pred  	%p21, %p20, %p19;
	selp.b32 	%r105, %r11, -1, %p21;
	selp.b32 	%r106, %r104, -1, %p21;
$L__BB2_9:
	shl.b32 	%r85, %r3, 3;
	mov.u32 	%r86, _ZN8scan_gpu9shmem_rawE;
	add.s32 	%r24, %r86, %r85;
	st.shared.v2.u32 	[%r24], {%r106, %r105};
	setp.lt.u32 	%p22, %r1, 2;
	@%p22 bra 	$L__BB2_16;
	mov.b32 	%r107, 1;
$L__BB2_11:
	bar.sync 	0;
	ld.shared.v2.u32 	{%r26, %r27}, [%r24];
	setp.lt.s32 	%p23, %r3, %r107;
	mov.u32 	%r108, %r27;
	mov.u32 	%r109, %r26;
	@%p23 bra 	$L__BB2_15;
	sub.s32 	%r88, %r3, %r107;
	shl.b32 	%r89, %r88, 3;
	add.s32 	%r91, %r86, %r89;
	ld.shared.v2.u32 	{%r28, %r29}, [%r91];
	setp.eq.s32 	%p24, %r28, %r29;
	mov.u32 	%r108, %r27;
	mov.u32 	%r109, %r26;
	@%p24 bra 	$L__BB2_15;
	setp.eq.s32 	%p25, %r26, %r27;
	mov.u32 	%r108, %r29;
	mov.u32 	%r109, %r28;
	@%p25 bra 	$L__BB2_15;
	setp.ne.s32 	%p26, %r28, -1;
	setp.ne.s32 	%p27, %r26, -1;
	setp.eq.s32 	%p28, %r29, %r26;
	and.pred  	%p29, %p27, %p26;
	and.pred  	%p30, %p29, %p28;
	selp.b32 	%r108, %r27, -1, %p30;
	selp.b32 	%r109, %r28, -1, %p30;
$L__BB2_15:
	bar.sync 	0;
	st.shared.v2.u32 	[%r24], {%r109, %r108};
	shl.b32 	%r107, %r107, 1;
	setp.lt.s32 	%p31, %r107, %r1;
	@%p31 bra 	$L__BB2_11;
$L__BB2_16:
	bar.sync 	0;
	setp.eq.s32 	%p32, %r3, 0;
	mov.b32 	%r110, 0;
	mov.u32 	%r111, %r110;
	@%p32 bra 	$L__BB2_18;
	ld.shared.v2.u32 	{%r111, %r110}, [%r24+-8];
$L__BB2_18:
	setp.eq.s32 	%p33, %r4, %r5;
	setp.eq.s32 	%p34, %r111, %r110;
	or.pred  	%p35, %p34, %p33;
	selp.b32 	%r112, %r4, %r111, %p34;
	selp.b32 	%r113, %r5, %r110, %p34;
	@%p35 bra 	$L__BB2_20;
	setp.ne.s32 	%p36, %r111, -1;
	setp.ne.s32 	%p37, %r4, -1;
	setp.eq.s32 	%p38, %r110, %r4;
	and.pred  	%p39, %p37, %p38;
	selp.b32 	%r112, %r111, -1, %p39;
	selp.b32 	%r93, %r5, -1, %p39;
	selp.b32 	%r113, %r93, -1, %p36;
$L__BB2_20:
	setp.eq.s32 	%p40, %r111, %r110;
	setp.eq.s32 	%p41, %r102, %r101;
	or.pred  	%p42, %p40, %p41;
	selp.b32 	%r114, %r102, %r111, %p40;
	selp.b32 	%r115, %r101, %r110, %p40;
	@%p42 bra 	$L__BB2_22;
	setp.ne.s32 	%p43, %r111, -1;
	setp.ne.s32 	%p44, %r102, -1;
	setp.eq.s32 	%p45, %r110, %r102;
	and.pred  	%p46, %p44, %p45;
	selp.b32 	%r114, %r111, -1, %p46;
	selp.b32 	%r94, %r101, -1, %p46;
	selp.b32 	%r115, %r94, -1, %p43;
$L__BB2_22:
	setp.eq.s32 	%p47, %r111, %r110;
	setp.eq.s32 	%p48, %r104, %r103;
	or.pred  	%p49, %p47, %p48;
	selp.b32 	%r116, %r104, %r111, %p47;
	selp.b32 	%r117, %r103, %r110, %p47;
	@%p49 bra 	$L__BB2_24;
	setp.ne.s32 	%p50, %r111, -1;
	setp.ne.s32 	%p51, %r104, -1;
	setp.eq.s32 	%p52, %r110, %r104;
	and.pred  	%p53, %p51, %p52;
	selp.b32 	%r116, %r111, -1, %p53;
	selp.b32 	%r95, %r103, -1, %p53;
	selp.b32 	%r117, %r95, -1, %p50;
$L__BB2_24:
	setp.eq.s32 	%p54, %r111, %r110;
	mov.u32 	%r118, %r106;
	mov.u32 	%r119, %r105;
	@%p54 bra 	$L__BB2_27;
	setp.eq.s32 	%p55, %r106, %r105;
	mov.u32 	%r118, %r111;
	mov.u32 	%r119, %r110;
	@%p55 bra 	$L__BB2_27;
	setp.ne.s32 	%p56, %r111, -1;
	setp.ne.s32 	%p57, %r106, -1;
	setp.eq.s32 	%p58, %r110, %r106;
	and.pred  	%p59, %p57, %p56;
	and.pred  	%p60, %p59, %p58;
	selp.b32 	%r118, %r111, -1, %p60;
	selp.b32 	%r119, %r105, -1, %p60;
$L__BB2_27:
	setp.eq.s32 	%p61, %r2, 0;
	mov.b32 	%r120, 0;
	mov.u32 	%r121, %r120;
	@%p61 bra 	$L__BB2_29;
	add.s32 	%r97, %r2, -1;
	cvta.to.global.u64 	%rd6, %rd2;
	mul.wide.u32 	%rd7, %r97, 8;
	add.s64 	%rd8, %rd6, %rd7;
	ld.global.u32 	%r121, [%rd8];
	ld.global.u32 	%r120, [%rd8+4];
$L__BB2_29:
	setp.eq.s32 	%p62, %r121, %r120;
	mov.u32 	%r122, %r112;
	mov.u32 	%r123, %r113;
	@%p62 bra 	$L__BB2_32;
	setp.eq.s32 	%p63, %r112, %r113;
	mov.u32 	%r122, %r121;
	mov.u32 	%r123, %r120;
	@%p63 bra 	$L__BB2_32;
	setp.ne.s32 	%p64, %r121, -1;
	setp.ne.s32 	%p65, %r112, -1;
	setp.eq.s32 	%p66, %r120, %r112;
	and.pred  	%p67, %p65, %p66;
	selp.b32 	%r122, %r121, -1, %p67;
	selp.b32 	%r98, %r113, -1, %p67;
	selp.b32 	%r123, %r98, -1, %p64;
$L__BB2_32:
	setp.eq.s32 	%p68, %r121, %r120;
	mov.u32 	%r124, %r114;
	mov.u32 	%r125, %r115;
	@%p68 bra 	$L__BB2_35;
	setp.eq.s32 	%p69, %r114, %r115;
	mov.u32 	%r124, %r121;
	mov.u32 	%r125, %r120;
	@%p69 bra 	$L__BB2_35;
	setp.ne.s32 	%p70, %r121, -1;
	setp.ne.s32 	%p71, %r114, -1;
	setp.eq.s32 	%p72, %r120, %r114;
	and.pred  	%p73, %p71, %p72;
	selp.b32 	%r124, %r121, -1, %p73;
	selp.b32 	%r99, %r115, -1, %p73;
	selp.b32 	%r125, %r99, -1, %p70;
$L__BB2_35:
	setp.eq.s32 	%p74, %r121, %r120;
	mov.u32 	%r126, %r116;
	mov.u32 	%r127, %r117;
	@%p74 bra 	$L__BB2_38;
	setp.eq.s32 	%p75, %r116, %r117;
	mov.u32 	%r126, %r121;
	mov.u32 	%r127, %r120;
	@%p75 bra 	$L__BB2_38;
	setp.ne.s32 	%p76, %r121, -1;
	setp.ne.s32 	%p77, %r116, -1;
	setp.eq.s32 	%p78, %r120, %r116;
	and.pred  	%p79, %p77, %p78;
	selp.b32 	%r126, %r121, -1, %p79;
	selp.b32 	%r100, %r117, -1, %p79;
	selp.b32 	%r127, %r100, -1, %p76;
$L__BB2_38:
	setp.eq.s32 	%p80, %r121, %r120;
	mov.u32 	%r128, %r118;
	mov.u32 	%r129, %r119;
	@%p80 bra 	$L__BB2_41;
	setp.eq.s32 	%p81, %r118, %r119;
	mov.u32 	%r128, %r121;
	mov.u32 	%r129, %r120;
	@%p81 bra 	$L__BB2_41;
	setp.ne.s32 	%p82, %r121, -1;
	setp.ne.s32 	%p83, %r118, -1;
	setp.eq.s32 	%p84, %r120, %r118;
	and.pred  	%p85, %p83, %p82;
	and.pred  	%p86, %p85, %p84;
	selp.b32 	%r128, %r121, -1, %p86;
	selp.b32 	%r129, %r119, -1, %p86;
$L__BB2_41:
	st.global.u32 	[%rd1], %r122;
	st.global.u32 	[%rd1+4], %r123;
	st.global.u32 	[%rd1+8], %r124;
	st.global.u32 	[%rd1+12], %r125;
	st.global.u32 	[%rd1+16], %r126;
	st.global.u32 	[%rd1+20], %r127;
	st.global.u32 	[%rd1+24], %r128;
	st.global.u32 	[%rd1+28], %r129;
	ret;

}
	// .globl	_ZN8scan_gpu18upstream_reductionI5SumOpEEvmPNT_4DataES4_
.visible .entry _ZN8scan_gpu18upstream_reductionI5SumOpEEvmPNT_4DataES4_(
	.param .u64 _ZN8scan_gpu18upstream_reductionI5SumOpEEvmPNT_4DataES4__param_0,
	.param .u64 .ptr .align 1 _ZN8scan_gpu18upstream_reductionI5SumOpEEvmPNT_4DataES4__param_1,
	.param .u64 .ptr .align 1 _ZN8scan_gpu18upstream_reductionI5SumOpEEvmPNT_4DataES4__param_2
)
{
	.reg .pred 	%p<9>;
	.reg .b32 	%r<48>;
	.reg .b64 	%rd<14>;

	ld.param.u64 	%rd2, [_ZN8scan_gpu18upstream_reductionI5SumOpEEvmPNT_4DataES4__param_0];
	ld.param.u64 	%rd4, [_ZN8scan_gpu18upstream_reductionI5SumOpEEvmPNT_4DataES4__param_1];
	ld.param.u64 	%rd3, [_ZN8scan_gpu18upstream_reductionI5SumOpEEvmPNT_4DataES4__param_2];
	cvta.to.global.u64 	%rd5, %rd4;
	mov.u32 	%r1, %tid.x;
	mov.u32 	%r2, %ntid.x;
	mov.u32 	%r3, %ctaid.x;
	mul.lo.s32 	%r20, %r2, %r3;
	shl.b32 	%r21, %r20, 2;
	shl.b32 	%r22, %r1, 2;
	add.s32 	%r4, %r21, %r22;
	cvt.s64.s32 	%rd6, %r4;
	setp.le.u64 	%p1, %rd2, %rd6;
	mul.wide.s32 	%rd7, %r4, 4;
	add.s64 	%rd1, %rd5, %rd7;
	mov.b32 	%r42, 0;
	@%p1 bra 	$L__BB3_2;
	ld.global.u32 	%r42, [%rd1];
$L__BB3_2:
	add.s32 	%r24, %r4, 1;
	cvt.s64.s32 	%rd8, %r24;
	setp.le.u64 	%p2, %rd2, %rd8;
	mov.b32 	%r43, 0;
	@%p2 bra 	$L__BB3_4;
	ld.global.u32 	%r43, [%rd1+4];
$L__BB3_4:
	add.s32 	%r26, %r4, 2;
	cvt.s64.s32 	%rd9, %r26;
	setp.le.u64 	%p3, %rd2, %rd9;
	mov.b32 	%r44, 0;
	@%p3 bra 	$L__BB3_6;
	ld.global.u32 	%r44, [%rd1+8];
$L__BB3_6:
	add.s32 	%r28, %r4, 3;
	cvt.s64.s32 	%rd10, %r28;
	setp.le.u64 	%p4, %rd2, %rd10;
	mov.b32 	%r45, 0;
	@%p4 bra 	$L__BB3_8;
	ld.global.u32 	%r45, [%rd1+12];
$L__BB3_8:
	add.s32 	%r29, %r43, %r42;
	add.s32 	%r30, %r44, %r29;
	add.s32 	%r31, %r45, %r30;
	mov.u32 	%r33, _ZN8scan_gpu9shmem_rawE;
	add.s32 	%r13, %r33, %r22;
	st.shared.u32 	[%r13], %r31;
	setp.lt.u32 	%p5, %r2, 2;
	@%p5 bra 	$L__BB3_13;
	mov.b32 	%r46, 1;
$L__BB3_10:
	bar.sync 	0;
	ld.shared.u32 	%r47, [%r13];
	setp.lt.s32 	%p6, %r1, %r46;
	@%p6 bra 	$L__BB3_12;
	sub.s32 	%r35, %r1, %r46;
	shl.b32 	%r36, %r35, 2;
	add.s32 	%r38, %r33, %r36;
	ld.shared.u32 	%r39, [%r38];
	add.s32 	%r47, %r39, %r47;
$L__BB3_12:
	bar.sync 	0;
	st.shared.u32 	[%r13], %r47;
	shl.b32 	%r46, %r46, 1;
	setp.lt.s32 	%p7, %r46, %r2;
	@%p7 bra 	$L__BB3_10;
$L__BB3_13:
	bar.sync 	0;
	add.s32 	%r40, %r2, -1;
	setp.ne.s32 	%p8, %r1, %r40;
	@%p8 bra 	$L__BB3_15;
	ld.shared.u32 	%r41, [%r13];
	cvta.to.global.u64 	%rd11, %rd3;
	mul.wide.u32 	%rd12, %r3, 4;
	add.s64 	%rd13, %rd11, %rd12;
	st.global.u32 	[%rd13], %r41;
$L__BB3_15:
	ret;

}
	// .globl	_ZN8scan_gpu10spine_scanI5SumOpEEvPNT_4DataE
.visible .entry _ZN8scan_gpu10spine_scanI5SumOpEEvPNT_4DataE(
	.param .u64 .ptr .align 1 _ZN8scan_gpu10spine_scanI5SumOpEEvPNT_4DataE_param_0
)
{
	.reg .pred 	%p<5>;
	.reg .b32 	%r<71>;
	.reg .b64 	%rd<5>;

	ld.param.u64 	%rd2, [_ZN8scan_gpu10spine_scanI5SumOpEEvPNT_4DataE_param_0];
	cvta.to.global.u64 	%rd3, %rd2;
	mov.u32 	%r1, %ntid.x;
	mov.u32 	%r2, %tid.x;
	shl.b32 	%r27, %r2, 4;
	mul.wide.u32 	%rd4, %r27, 4;
	add.s64 	%rd1, %rd3, %rd4;
	ld.global.u32 	%r3, [%rd1];
	ld.global.u32 	%r4, [%rd1+4];
	ld.global.u32 	%r5, [%rd1+8];
	ld.global.u32 	%r6, [%rd1+12];
	ld.global.u32 	%r7, [%rd1+16];
	ld.global.u32 	%r8, [%rd1+20];
	ld.global.u32 	%r9, [%rd1+24];
	ld.global.u32 	%r10, [%rd1+28];
	ld.global.u32 	%r11, [%rd1+32];
	ld.global.u32 	%r12, [%rd1+36];
	ld.global.u32 	%r13, [%rd1+40];
	ld.global.u32 	%r14, [%rd1+44];
	ld.global.u32 	%r15, [%rd1+48];
	ld.global.u32 	%r16, [%rd1+52];
	ld.global.u32 	%r17, [%rd1+56];
	ld.global.u32 	%r18, [%rd1+60];
	add.s32 	%r28, %r4, %r3;
	add.s32 	%r29, %r5, %r28;
	add.s32 	%r30, %r6, %r29;
	add.s32 	%r31, %r7, %r30;
	add.s32 	%r32, %r8, %r31;
	add.s32 	%r33, %r9, %r32;
	add.s32 	%r34, %r10, %r33;
	add.s32 	%r35, %r11, %r34;
	add.s32 	%r36, %r12, %r35;
	add.s32 	%r37, %r13, %r36;
	add.s32 	%r38, %r14, %r37;
	add.s32 	%r39, %r15, %r38;
	add.s32 	%r40, %r16, %r39;
	add.s32 	%r41, %r17, %r40;
	add.s32 	%r42, %r18, %r41;
	shl.b32 	%r43, %r2, 2;
	mov.u32 	%r44, _ZN8scan_gpu9shmem_rawE;
	add.s32 	%r19, %r44, %r43;
	st.shared.u32 	[%r19], %r42;
	setp.lt.u32 	%p1, %r1, 2;
	@%p1 bra 	$L__BB4_5;
	mov.b32 	%r68, 1;
$L__BB4_2:
	bar.sync 	0;
	ld.shared.u32 	%r69, [%r19];
	setp.lt.s32 	%p2, %r2, %r68;
	@%p2 bra 	$L__BB4_4;
	sub.s32 	%r46, %r2, %r68;
	shl.b32 	%r47, %r46, 2;
	add.s32 	%r49, %r44, %r47;
	ld.shared.u32 	%r50, [%r49];
	add.s32 	%r69, %r50, %r69;
$L__BB4_4:
	bar.sync 	0;
	st.shared.u32 	[%r19], %r69;
	shl.b32 	%r68, %r68, 1;
	setp.lt.s32 	%p3, %r68, %r1;
	@%p3 bra 	$L__BB4_2;
$L__BB4_5:
	bar.sync 	0;
	setp.eq.s32 	%p4, %r2, 0;
	mov.b32 	%r70, 0;
	@%p4 bra 	$L__BB4_7;
	ld.shared.u32 	%r70, [%r19+-4];
$L__BB4_7:
	add.s32 	%r52, %r3, %r70;
	add.s32 	%r53, %r52, %r4;
	add.s32 	%r54, %r53, %r5;
	add.s32 	%r55, %r54, %r6;
	add.s32 	%r56, %r55, %r7;
	add.s32 	%r57, %r56, %r8;
	add.s32 	%r58, %r57, %r9;
	add.s32 	%r59, %r58, %r10;
	add.s32 	%r60, %r59, %r11;
	add.s32 	%r61, %r60, %r12;
	add.s32 	%r62, %r61, %r13;
	add.s32 	%r63, %r62, %r14;
	add.s32 	%r64, %r63, %r15;
	add.s32 	%r65, %r64, %r16;
	add.s32 	%r66, %r65, %r17;
	add.s32 	%r67, %r66, %r18;
	st.global.u32 	[%rd1], %r52;
	st.global.u32 	[%rd1+4], %r53;
	st.global.u32 	[%rd1+8], %r54;
	st.global.u32 	[%rd1+12], %r55;
	st.global.u32 	[%rd1+16], %r56;
	st.global.u32 	[%rd1+20], %r57;
	st.global.u32 	[%rd1+24], %r58;
	st.global.u32 	[%rd1+28], %r59;
	st.global.u32 	[%rd1+32], %r60;
	st.global.u32 	[%rd1+36], %r61;
	st.global.u32 	[%rd1+40], %r62;
	st.global.u32 	[%rd1+44], %r63;
	st.global.u32 	[%rd1+48], %r64;
	st.global.u32 	[%rd1+52], %r65;
	st.global.u32 	[%rd1+56], %r66;
	st.global.u32 	[%rd1+60], %r67;
	ret;

}
	// .globl	_ZN8scan_gpu15downstream_scanI5SumOpEEvmPNT_4DataES4_
.visible .entry _ZN8scan_gpu15downstream_scanI5SumOpEEvmPNT_4DataES4_(
	.param .u64 _ZN8scan_gpu15downstream_scanI5SumOpEEvmPNT_4DataES4__param_0,
	.param .u64 .ptr .align 1 _ZN8scan_gpu15downstream_scanI5SumOpEEvmPNT_4DataES4__param_1,
	.param .u64 .ptr .align 1 _ZN8scan_gpu15downstream_scanI5SumOpEEvmPNT_4DataES4__param_2
)
{
	.reg .pred 	%p<6>;
	.reg .b32 	%r<44>;
	.reg .b64 	%rd<9>;

	ld.param.u64 	%rd3, [_ZN8scan_gpu15downstream_scanI5SumOpEEvmPNT_4DataES4__param_1];
	ld.param.u64 	%rd2, [_ZN8scan_gpu15downstream_scanI5SumOpEEvmPNT_4DataES4__param_2];
	cvta.to.global.u64 	%rd4, %rd3;
	mov.u32 	%r1, %ntid.x;
	mov.u32 	%r2, %ctaid.x;
	mul.lo.s32 	%r19, %r1, %r2;
	shl.b32 	%r20, %r19, 2;
	mov.u32 	%r3, %tid.x;
	shl.b32 	%r21, %r3, 2;
	add.s32 	%r22, %r20, %r21;
	mul.wide.s32 	%rd5, %r22, 4;
	add.s64 	%rd1, %rd4, %rd5;
	ld.global.u32 	%r4, [%rd1];
	ld.global.u32 	%r5, [%rd1+4];
	ld.global.u32 	%r6, [%rd1+8];
	ld.global.u32 	%r7, [%rd1+12];
	add.s32 	%r23, %r5, %r4;
	add.s32 	%r24, %r6, %r23;
	add.s32 	%r25, %r7, %r24;
	mov.u32 	%r26, _ZN8scan_gpu9shmem_rawE;
	add.s32 	%r8, %r26, %r21;
	st.shared.u32 	[%r8], %r25;
	setp.lt.u32 	%p1, %r1, 2;
	@%p1 bra 	$L__BB5_5;
	mov.b32 	%r40, 1;
$L__BB5_2:
	bar.sync 	0;
	ld.shared.u32 	%r41, [%r8];
	setp.lt.s32 	%p2, %r3, %r40;
	@%p2 bra 	$L__BB5_4;
	sub.s32 	%r28, %r3, %r40;
	shl.b32 	%r29, %r28, 2;
	add.s32 	%r31, %r26, %r29;
	ld.shared.u32 	%r32, [%r31];
	add.s32 	%r41, %r32, %r41;
$L__BB5_4:
	bar.sync 	0;
	st.shared.u32 	[%r8], %r41;
	shl.b32 	%r40, %r40, 1;
	setp.lt.s32 	%p3, %r40, %r1;
	@%p3 bra 	$L__BB5_2;
$L__BB5_5:
	bar.sync 	0;
	setp.eq.s32 	%p4, %r3, 0;
	mov.b32 	%r42, 0;
	@%p4 bra 	$L__BB5_7;
	ld.shared.u32 	%r42, [%r8+-4];
$L__BB5_7:
	add.s32 	%r16, %r4, %r42;
	setp.eq.s32 	%p5, %r2, 0;
	mov.b32 	%r43, 0;
	@%p5 bra 	$L__BB5_9;
	add.s32 	%r35, %r2, -1;
	cvta.to.global.u64 	%rd6, %rd2;
	mul.wide.u32 	%rd7, %r35, 4;
	add.s64 	%rd8, %rd6, %rd7;
	ld.global.u32 	%r43, [%rd8];
$L__BB5_9:
	add.s32 	%r36, %r16, %r43;
	add.s32 	%r37, %r36, %r5;
	add.s32 	%r38, %r37, %r6;
	add.s32 	%r39, %r38, %r7;
	st.global.u32 	[%rd1], %r36;
	st.global.u32 	[%rd1+4], %r37;
	st.global.u32 	[%rd1+8], %r38;
	st.global.u32 	[%rd1+12], %r39;
	ret;

}


// ===== COMPILED SASS (sm_100) =====

	.target	sm_100

	.elftype	@"ET_EXEC"


//--------------------- .note.nv.tkinfo           --------------------------
	.section	.note.nv.tkinfo,"",@"SHT_NOTE"
	.sectionflags	@"SHF_NOTE_NV_TKINFO"
	.tkinfo
        /*0018*/ 	.word	0x00000002
        /*0030*/ 	.string	""
        /*0030*/ 	.string	"ptxas"
        /*0030*/ 	.string	"Cuda compilation tools, release 13.0, V13.0.88"
        /*0030*/ 	.string	"Build cuda_13.0.r13.0/compiler.36424714_0"
        /*0030*/ 	.string	"-arch sm_100 -m 64 "



//--------------------- .note.nv.cuinfo           --------------------------
	.section	.note.nv.cuinfo,"",@"SHT_NOTE"
	.sectionflags	@"SHF_NOTE_NV_CUINFO"
        /*0018*/ 	.short	0x0002
        /*001a*/ 	.short	0x0064
        /*001c*/ 	.short	0x0082
	.zero		2


//--------------------- .nv.info                  --------------------------
	.section	.nv.info,"",@"SHT_CUDA_INFO"
	.align	4


	//----- nvinfo : EIATTR_REGCOUNT
	.align		4
        /*0000*/ 	.byte	0x04, 0x2f
        /*0002*/ 	.short	(.L_1 - .L_0)
	.align		4
.L_0:
        /*0004*/ 	.word	index@(_ZN8scan_gpu18upstream_reductionI18DebugRangeConcatOpEEvmPNT_4DataES4_)
        /*0008*/ 	.word	0x00000010


	//----- nvinfo : EIATTR_FRAME_SIZE
	.align		4
.L_1:
        /*000c*/ 	.byte	0x04, 0x11
        /*000e*/ 	.short	(.L_3 - .L_2)
	.align		4
.L_2:
        /*0010*/ 	.word	index@(_ZN8scan_gpu18upstream_reductionI18DebugRangeConcatOpEEvmPNT_4DataES4_)
        /*0014*/ 	.word	0x00000000


	//----- nvinfo : EIATTR_REGCOUNT
	.align		4
.L_3:
        /*0018*/ 	.byte	0x04, 0x2f
        /*001a*/ 	.short	(.L_5 - .L_4)
	.align		4
.L_4:
        /*001c*/ 	.word	index@(_ZN8scan_gpu10spine_scanI18DebugRangeConcatOpEEvPNT_4DataE)
        /*0020*/ 	.word	0x00000030


	//----- nvinfo : EIATTR_FRAME_SIZE
	.align		4
.L_5:
        /*0024*/ 	.byte	0x04, 0x11
        /*0026*/ 	.short	(.L_7 - .L_6)
	.align		4
.L_6:
        /*0028*/ 	.word	index@(_ZN8scan_gpu10spine_scanI18DebugRangeConcatOpEEvPNT_4DataE)
        /*002c*/ 	.word	0x00000000


	//----- nvinfo : EIATTR_REGCOUNT
	.align		4
.L_7:
        /*0030*/ 	.byte	0x04, 0x2f
        /*0032*/ 	.short	(.L_9 - .L_8)
	.align		4
.L_8:
        /*0034*/ 	.word	index@(_ZN8scan_gpu15downstream_scanI18DebugRangeConcatOpEEvmPNT_4DataES4_)
        /*0038*/ 	.word	0x00000018


	//----- nvinfo : EIATTR_FRAME_SIZE
	.align		4
.L_9:
        /*003c*/ 	.byte	0x04, 0x11
        /*003e*/ 	.short	(.L_11 - .L_10)
	.align		4
.L_10:
        /*0040*/ 	.word	index@(_ZN8scan_gpu15downstream_scanI18DebugRangeConcatOpEEvmPNT_4DataES4_)
        /*0044*/ 	.word	0x00000000


	//----- nvinfo : EIATTR_REGCOUNT
	.align		4
.L_11:
        /*0048*/ 	.byte	0x04, 0x2f
        /*004a*/ 	.short	(.L_13 - .L_12)
	.align		4
.L_12:
        /*004c*/ 	.word	index@(_ZN8scan_gpu18upstream_reductionI5SumOpEEvmPNT_4DataES4_)
        /*0050*/ 	.word	0x0000000d


	//----- nvinfo : EIATTR_FRAME_SIZE
	.align		4
.L_13:
        /*0054*/ 	.byte	0x04, 0x11
        /*0056*/ 	.short	(.L_15 - .L_14)
	.align		4
.L_14:
        /*0058*/ 	.word	index@(_ZN8scan_gpu18upstream_reductionI5SumOpEEvmPNT_4DataES4_)
        /*005c*/ 	.word	0x00000000


	//----- nvinfo : EIATTR_REGCOUNT
	.align		4
.L_15:
        /*0060*/ 	.byte	0x04, 0x2f
        /*0062*/ 	.short	(.L_17 - .L_16)
	.align		4
.L_16:
        /*0064*/ 	.word	index@(_ZN8scan_gpu10spine_scanI5SumOpEEvPNT_4DataE)
        /*0068*/ 	.word	0x0000001b


	//----- nvinfo : EIATTR_FRAME_SIZE
	.align		4
.L_17:
        /*006c*/ 	.byte	0x04, 0x11
        /*006e*/ 	.short	(.L_19 - .L_18)
	.align		4
.L_18:
        /*0070*/ 	.word	index@(_ZN8scan_gpu10spine_scanI5SumOpEEvPNT_4DataE)
        /*0074*/ 	.word	0x00000000


	//----- nvinfo : EIATTR_REGCOUNT
	.align		4
.L_19:
        /*0078*/ 	.byte	0x04, 0x2f
        /*007a*/ 	.short	(.L_21 - .L_20)
	.align		4
.L_20:
        /*007c*/ 	.word	index@(_ZN8scan_gpu15downstream_scanI5SumOpEEvmPNT_4DataES4_)
        /*0080*/ 	.word	0x00000012


	//----- nvinfo : EIATTR_FRAME_SIZE
	.align		4
.L_21:
        /*0084*/ 	.byte	0x04, 0x11
        /*0086*/ 	.short	(.L_23 - .L_22)
	.align		4
.L_22:
        /*0088*/ 	.word	index@(_ZN8scan_gpu15downstream_scanI5SumOpEEvmPNT_4DataES4_)
        /*008c*/ 	.word	0x00000000


	//----- nvinfo : EIATTR_MIN_STACK_SIZE
	.align		4
.L_23:
        /*0090*/ 	.byte	0x04, 0x12
        /*0092*/ 	.short	(.L_25 - .L_24)
	.align		4
.L_24:
        /*0094*/ 	.word	index@(_ZN8scan_gpu15downstream_scanI5SumOpEEvmPNT_4DataES4_)
        /*0098*/ 	.word	0x00000000


	//----- nvinfo : EIATTR_MIN_STACK_SIZE
	.align		4
.L_25:
        /*009c*/ 	.byte	0x04, 0x12
        /*009e*/ 	.short	(.L_27 - .L_26)
	.align		4
.L_26:
        /*00a0*/ 	.word	index@(_ZN8scan_gpu10spine_scanI5SumOpEEvPNT_4DataE)
        /*00a4*/ 	.word	0x00000000


	//----- nvinfo : EIATTR_MIN_STACK_SIZE
	.align		4
.L_27:
        /*00a8*/ 	.byte	0x04, 0x12
        /*00aa*/ 	.short	(.L_29 - .L_28)
	.align		4
.L_28:
        /*00ac*/ 	.word	index@(_ZN8scan_gpu18upstream_reductionI5SumOpEEvmPNT_4DataES4_)
        /*00b0*/ 	.word	0x00000000


	//----- nvinfo : EIATTR_MIN_STACK_SIZE
	.align		4
.L_29:
        /*00b4*/ 	.byte	0x04, 0x12
        /*00b6*/ 	.short	(.L_31 - .L_30)
	.align		4
.L_30:
        /*00b8*/ 	.word	index@(_ZN8scan_gpu15downstream_scanI18DebugRangeConcatOpEEvmPNT_4DataES4_)
        /*00bc*/ 	.word	0x00000000


	//----- nvinfo : EIATTR_MIN_STACK_SIZE
	.align		4
.L_31:
        /*00c0*/ 	.byte	0x04, 0x12
        /*00c2*/ 	.short	(.L_33 - .L_32)
	.align		4
.L_32:
        /*00c4*/ 	.word	index@(_ZN8scan_gpu10spine_scanI18DebugRangeConcatOpEEvPNT_4DataE)
        /*00c8*/ 	.word	0x00000000


	//----- nvinfo : EIATTR_MIN_STACK_SIZE
	.align		4
.L_33:
        /*00cc*/ 	.byte	0x04, 0x12
        /*00ce*/ 	.short	(.L_35 - .L_34)
	.align		4
.L_34:
        /*00d0*/ 	.word	index@(_ZN8scan_gpu18upstream_reductionI18DebugRangeConcatOpEEvmPNT_4DataES4_)
        /*00d4*/ 	.word	0x00000000
.L_35:


//--------------------- .nv.compat                --------------------------
	.section	.nv.compat,"",@"SHT_CUDA_COMPAT_INFO"
	.align	4
        /*0000*/ 	.byte	0x02, 0x09, 0x00, 0x00, 0x02, 0x02, 0x01, 0x00, 0x02, 0x05, 0x05, 0x00, 0x03, 0x07, 0x01, 0x01
        /*0010*/ 	.byte	0x02, 0x03, 0x00, 0x00, 0x02, 0x06, 0x01, 0x00, 0x04, 0x0b, 0x08, 0x00, 0x09, 0x00, 0x00, 0x00
        /*0020*/ 	.byte	0x00, 0x00, 0x00, 0x00


//--------------------- .nv.info._ZN8scan_gpu15downstream_scanI5SumOpEEvmPNT_4DataES4_ --------------------------
	.section	.nv.info._ZN8scan_gpu15downstream_scanI5SumOpEEvmPNT_4DataES4_,"",@"SHT_CUDA_INFO"
	.sectionflags	@""
	.align	4


	//----- nvinfo : EIATTR_CUDA_API_VERSION
	.align		4
        /*0000*/ 	.byte	0x04, 0x37
        /*0002*/ 	.short	(.L_37 - .L_36)
.L_36:
        /*0004*/ 	.word	0x00000082


	//----- nvinfo : EIATTR_KPARAM_INFO
	.align		4
.L_37:
        /*0008*/ 	.byte	0x04, 0x17
        /*000a*/ 	.short	(.L_39 - .L_38)
.L_38:
        /*000c*/ 	.word	0x00000000
        /*0010*/ 	.short	0x0002
        /*0012*/ 	.short	0x0010
        /*0014*/ 	.byte	0x00, 0xf5, 0x21, 0x00


	//----- nvinfo : EIATTR_KPARAM_INFO
	.align		4
.L_39:
        /*0018*/ 	.byte	0x04, 0x17
        /*001a*/ 	.short	(.L_41 - .L_40)
.L_40:
        /*001c*/ 	.word	0x00000000
        /*0020*/ 	.short	0x0001
        /*0022*/ 	.short	0x0008
        /*0024*/ 	.byte	0x00, 0xf5, 0x21, 0x00


	//----- nvinfo : EIATTR_KPARAM_INFO
	.align		4
.L_41:
        /*0028*/ 	.byte	0x04, 0x17
        /*002a*/ 	.short	(.L_43 - .L_42)
.L_42:
        /*002c*/ 	.word	0x00000000
        /*0030*/ 	.short	0x0000
        /*0032*/ 	.short	0x0000
        /*0034*/ 	.byte	0x00, 0xf0, 0x21, 0x00


	//----- nvinfo : EIATTR_SPARSE_MMA_MASK
	.align		4
.L_43:
        /*0038*/ 	.byte	0x03, 0x50
        /*003a*/ 	.short	0x0000


	//----- nvinfo : EIATTR_MAXREG_COUNT
	.align		4
        /*003c*/ 	.byte	0x03, 0x1b
        /*003e*/ 	.short	0x00ff


	//----- nvinfo : EIATTR_NUM_BARRIERS
	.align		4
        /*0040*/ 	.byte	0x02, 0x4c
        /*0042*/ 	.byte	0x01
	.zero		1


	//----- nvinfo : EIATTR_MERCURY_ISA_VERSION
	.align		4
        /*0044*/ 	.byte	0x03, 0x5f
        /*0046*/ 	.short	0x0101


	//----- nvinfo : EIATTR_VRC_CTA_INIT_COUNT
	.align		4
        /*0048*/ 	.byte	0x02, 0x4a
	.zero		1
	.zero		1


	//----- nvinfo : EIATTR_EXIT_INSTR_OFFSETS
	.align		4
        /*004c*/ 	.byte	0x04, 0x1c
        /*004e*/ 	.short	(.L_45 - .L_44)


	//   ....[0]....
.L_44:
        /*0050*/ 	.word	0x00000350


	//----- nvinfo : EIATTR_CBANK_PARAM_SIZE
	.align		4
.L_45:
        /*0054*/ 	.byte	0x03, 0x19
        /*0056*/ 	.short	0x0018


	//----- nvinfo : EIATTR_PARAM_CBANK
	.align		4
        /*0058*/ 	.byte	0x04, 0x0a
        /*005a*/ 	.short	(.L_47 - .L_46)
	.align		4
.L_46:
        /*005c*/ 	.word	index@(.nv.constant0._ZN8scan_gpu15downstream_scanI5SumOpEEvmPNT_4DataES4_)
        /*0060*/ 	.short	0x0380
        /*0062*/ 	.short	0x0018


	//----- nvinfo : EIATTR_SW_WAR
	.align		4
.L_47:
        /*0064*/ 	.byte	0x04, 0x36
        /*0066*/ 	.short	(.L_49 - .L_48)
.L_48:
        /*0068*/ 	.word	0x00000008
.L_49:


//--------------------- .nv.info._ZN8scan_gpu10spine_scanI5SumOpEEvPNT_4DataE --------------------------
	.section	.nv.info._ZN8scan_gpu10spine_scanI5SumOpEEvPNT_4DataE,"",@"SHT_CUDA_INFO"
	.sectionflags	@""
	.align	4


	//----- nvinfo : EIATTR_CUDA_API_VERSION
	.align		4
        /*0000*/ 	.byte	0x04, 0x37
        /*0002*/ 	.short	(.L_51 - .L_50)
.L_50:
        /*0004*/ 	.word	0x00000082


	//----- nvinfo : EIATTR_KPARAM_INFO
	.align		4
.L_51:
        /*0008*/ 	.byte	0x04, 0x17
        /*000a*/ 	.short	(.L_53 - .L_52)
.L_52:
        /*000c*/ 	.word	0x00000000
        /*0010*/ 	.short	0x0000
        /*0012*/ 	.short	0x0000
        /*0014*/ 	.byte	0x00, 0xf5, 0x21, 0x00


	//----- nvinfo : EIATTR_SPARSE_MMA_MASK
	.align		4
.L_53:
        /*0018*/ 	.byte	0x03, 0x50
        /*001a*/ 	.short	0x0000


	//----- nvinfo : EIATTR_MAXREG_COUNT
	.align		4
        /*001c*/ 	.byte	0x03, 0x1b
        /*001e*/ 	.short	0x00ff


	//----- nvinfo : EIATTR_NUM_BARRIERS
	.align		4
        /*0020*/ 	.byte	0x02, 0x4c
        /*0022*/ 	.byte	0x01
	.zero		1


	//----- nvinfo : EIATTR_MERCURY_ISA_VERSION
	.align		4
        /*0024*/ 	.byte	0x03, 0x5f
        /*0026*/ 	.short	0x0101


	//----- nvinfo : EIATTR_VRC_CTA_INIT_COUNT
	.align		4
        /*0028*/ 	.byte	0x02, 0x4a
	.zero		1
	.zero		1


	//----- nvinfo : EIATTR_EXIT_INSTR_OFFSETS
	.align		4
        /*002c*/ 	.byte	0x04, 0x1c
        /*002e*/ 	.short	(.L_55 - .L_54)


	//   ....[0]....
.L_54:
        /*0030*/ 	.word	0x00000570


	//----- nvinfo : EIATTR_CBANK_PARAM_SIZE
	.align		4
.L_55:
        /*0034*/ 	.byte	0x03, 0x19
        /*0036*/ 	.short	0x0008


	//----- nvinfo : EIATTR_PARAM_CBANK
	.align		4
        /*0038*/ 	.byte	0x04, 0x0a
        /*003a*/ 	.short	(.L_57 - .L_56)
	.align		4
.L_56:
        /*003c*/ 	.word	index@(.nv.constant0._ZN8scan_gpu10spine_scanI5SumOpEEvPNT_4DataE)
        /*0040*/ 	.short	0x0380
        /*0042*/ 	.short	0x0008


	//----- nvinfo : EIATTR_SW_WAR
	.align		4
.L_57:
        /*0044*/ 	.byte	0x04, 0x36
        /*0046*/ 	.short	(.L_59 - .L_58)
.L_58:
        /*0048*/ 	.word	0x00000008
.L_59:


//--------------------- .nv.info._ZN8scan_gpu18upstream_reductionI5SumOpEEvmPNT_4DataES4_ --------------------------
	.section	.nv.info._ZN8scan_gpu18upstream_reductionI5SumOpEEvmPNT_4DataES4_,"",@"SHT_CUDA_INFO"
	.sectionflags	@""
	.align	4


	//----- nvinfo : EIATTR_CUDA_API_VERSION
	.align		4
        /*0000*/ 	.byte	0x04, 0x37
        /*0002*/ 	.short	(.L_61 - .L_60)
.L_60:
        /*0004*/ 	.word	0x00000082


	//----- nvinfo : EIATTR_KPARAM_INFO
	.align		4
.L_61:
        /*0008*/ 	.byte	0x04, 0x17
        /*000a*/ 	.short	(.L_63 - .L_62)
.L_62:
        /*000c*/ 	.word	0x00000000
        /*0010*/ 	.short	0x0002
        /*0012*/ 	.short	0x0010
        /*0014*/ 	.byte	0x00, 0xf5, 0x21, 0x00


	//----- nvinfo : EIATTR_KPARAM_INFO
	.align		4
.L_63:
        /*0018*/ 	.byte	0x04, 0x17
        /*001a*/ 	.short	(.L_65 - .L_64)
.L_64:
        /*001c*/ 	.word	0x00000000
        /*0020*/ 	.short	0x0001
        /*0022*/ 	.short	0x0008
        /*0024*/ 	.byte	0x00, 0xf5, 0x21, 0x00


	//----- nvinfo : EIATTR_KPARAM_INFO
	.align		4
.L_65:
        /*0028*/ 	.byte	0x04, 0x17
        /*002a*/ 	.short	(.L_67 - .L_66)
.L_66:
        /*002c*/ 	.word	0x00000000
        /*0030*/ 	.short	0x0000
        /*0032*/ 	.short	0x0000
        /*0034*/ 	.byte	0x00, 0xf0, 0x21, 0x00


	//----- nvinfo : EIATTR_SPARSE_MMA_MASK
	.align		4
.L_67:
        /*0038*/ 	.byte	0x03, 0x50
        /*003a*/ 	.short	0x0000


	//----- nvinfo : EIATTR_MAXREG_COUNT
	.align		4
        /*003c*/ 	.byte	0x03, 0x1b
        /*003e*/ 	.short	0x00ff


	//----- nvinfo : EIATTR_NUM_BARRIERS
	.align		4
        /*0040*/ 	.byte	0x02, 0x4c
        /*0042*/ 	.byte	0x01
	.zero		1


	//----- nvinfo : EIATTR_MERCURY_ISA_VERSION
	.align		4
        /*0044*/ 	.byte	0x03, 0x5f
        /*0046*/ 	.short	0x0101


	//----- nvinfo : EIATTR_VRC_CTA_INIT_COUNT
	.align		4
        /*0048*/ 	.byte	0x02, 0x4a
	.zero		1
	.zero		1


	//----- nvinfo : EIATTR_EXIT_INSTR_OFFSETS
	.align		4
        /*004c*/ 	.byte	0x04, 0x1c
        /*004e*/ 	.short	(.L_69 - .L_68)


	//   ....[0]....
.L_68:
        /*0050*/ 	.word	0x00000390


	//   ....[1]....
        /*0054*/ 	.word	0x000003e0


	//----- nvinfo : EIATTR_CBANK_PARAM_SIZE
	.align		4
.L_69:
        /*0058*/ 	.byte	0x03, 0x19
        /*005a*/ 	.short	0x0018


	//----- nvinfo : EIATTR_PARAM_CBANK
	.align		4
        /*005c*/ 	.byte	0x04, 0x0a
        /*005e*/ 	.short	(.L_71 - .L_70)
	.align		4
.L_70:
        /*0060*/ 	.word	index@(.nv.constant0._ZN8scan_gpu18upstream_reductionI5SumOpEEvmPNT_4DataES4_)
        /*0064*/ 	.short	0x0380
        /*0066*/ 	.short	0x0018


	//----- nvinfo : EIATTR_SW_WAR
	.align		4
.L_71:
        /*0068*/ 	.byte	0x04, 0x36
        /*006a*/ 	.short	(.L_73 - .L_72)
.L_72:
        /*006c*/ 	.word	0x00000008
.L_73:


//--------------------- .nv.info._ZN8scan_gpu15downstream_scanI18DebugRangeConcatOpEEvmPNT_4DataES4_ --------------------------
	.section	.nv.info._ZN8scan_gpu15downstream_scanI18DebugRangeConcatOpEEvmPNT_4DataES4_,"",@"SHT_CUDA_INFO"
	.sectionflags	@""
	.align	4


	//----- nvinfo : EIATTR_CUDA_API_VERSION
	.align		4
        /*0000*/ 	.byte	0x04, 0x37
        /*0002*/ 	.short	(.L_75 - .L_74)
.L_74:
        /*0004*/ 	.word	0x00000082


	//----- nvinfo : EIATTR_KPARAM_INFO
	.align		4
.L_75:
        /*0008*/ 	.byte	0x04, 0x17
        /*000a*/ 	.short	(.L_77 - .L_76)
.L_76:
        /*000c*/ 	.word	0x00000000
        /*0010*/ 	.short	0x0002
        /*0012*/ 	.short	0x0010
        /*0014*/ 	.byte	0x00, 0xf5, 0x21, 0x00


	//----- nvinfo : EIATTR_KPARAM_INFO
	.align		4
.L_77:
        /*0018*/ 	.byte	0x04, 0x17
        /*001a*/ 	.short	(.L_79 - .L_78)
.L_78:
        /*001c*/ 	.word	0x00000000
        /*0020*/ 	.short	0x0001
        /*0022*/ 	.short	0x0008
        /*0024*/ 	.byte	0x00, 0xf5, 0x21, 0x00


	//----- nvinfo : EIATTR_KPARAM_INFO
	.align		4
.L_79:
        /*0028*/ 	.byte	0x04, 0x17
        /*002a*/ 	.short	(.L_81 - .L_80)
.L_80:
        /*002c*/ 	.word	0x00000000
        /*0030*/ 	.short	0x0000
        /*0032*/ 	.short	0x0000
        /*0034*/ 	.byte	0x00, 0xf0, 0x21, 0x00


	//----- nvinfo : EIATTR_SPARSE_MMA_MASK
	.align		4
.L_81:
        /*0038*/ 	.byte	0x03, 0x50
        /*003a*/ 	.short	0x0000


	//----- nvinfo : EIATTR_MAXREG_COUNT
	.align		4
        /*003c*/ 	.byte	0x03, 0x1b
        /*003e*/ 	.short	0x00ff


	//----- nvinfo : EIATTR_NUM_BARRIERS
	.align		4
        /*0040*/ 	.byte	0x02, 0x4c
        /*0042*/ 	.byte	0x01
	.zero		1


	//----- nvinfo : EIATTR_MERCURY_ISA_VERSION
	.align		4
        /*0044*/ 	.byte	0x03, 0x5f
        /*0046*/ 	.short	0x0101


	//----- nvinfo : EIATTR_VRC_CTA_INIT_COUNT
	.align		4
        /*0048*/ 	.byte	0x02, 0x4a
	.zero		1
	.zero		1


	//----- nvinfo : EIATTR_EXIT_INSTR_OFFSETS
	.align		4
        /*004c*/ 	.byte	0x04, 0x1c
        /*004e*/ 	.short	(.L_83 - .L_82)


	//   ....[0]....
.L_82:
        /*0050*/ 	.word	0x00000c50


	//----- nvinfo : EIATTR_CRS_STACK_SIZE
	.align		4
.L_83:
        /*0054*/ 	.byte	0x04, 0x1e
        /*0056*/ 	.short	(.L_85 - .L_84)
.L_84:
        /*0058*/ 	.word	0x00000000


	//----- nvinfo : EIATTR_CBANK_PARAM_SIZE
	.align		4
.L_85:
        /*005c*/ 	.byte	0x03, 0x19
        /*005e*/ 	.short	0x0018


	//----- nvinfo : EIATTR_PARAM_CBANK
	.align		4
        /*0060*/ 	.byte	0x04, 0x0a
        /*0062*/ 	.short	(.L_87 - .L_86)
	.align		4
.L_86:
        /*0064*/ 	.word	index@(.nv.constant0._ZN8scan_gpu15downstream_scanI18DebugRangeConcatOpEEvmPNT_4DataES4_)
        /*0068*/ 	.short	0x0380
        /*006a*/ 	.short	0x0018


	//----- nvinfo : EIATTR_SW_WAR
	.align		4
.L_87:
        /*006c*/ 	.byte	0x04, 0x36
        /*006e*/ 	.short	(.L_89 - .L_88)
.L_88:
        /*0070*/ 	.word	0x00000008
.L_89:


//--------------------- .nv.info._ZN8scan_gpu10spine_scanI18DebugRangeConcatOpEEvPNT_4DataE --------------------------
	.section	.nv.info._ZN8scan_gpu10spine_scanI18DebugRangeConcatOpEEvPNT_4DataE,"",@"SHT_CUDA_INFO"
	.sectionflags	@""
	.align	4


	//----- nvinfo : EIATTR_CUDA_API_VERSION
	.align		4
        /*0000*/ 	.byte	0x04, 0x37
        /*0002*/ 	.short	(.L_91 - .L_90)
.L_90:
        /*0004*/ 	.word	0x00000082


	//----- nvinfo : EIATTR_KPARAM_INFO
	.align		4
.L_91:
        /*0008*/ 	.byte	0x04, 0x17
        /*000a*/ 	.short	(.L_93 - .L_92)
.L_92:
        /*000c*/ 	.word	0x00000000
        /*0010*/ 	.short	0x0000
        /*0012*/ 	.short	0x0000
        /*0014*/ 	.byte	0x00, 0xf5, 0x21, 0x00


	//----- nvinfo : EIATTR_SPARSE_MMA_MASK
	.align		4
.L_93:
        /*0018*/ 	.byte	0x03, 0x50
        /*001a*/ 	.short	0x0000


	//----- nvinfo : EIATTR_MAXREG_COUNT
	.align		4
        /*001c*/ 	.byte	0x03, 0x1b
        /*001e*/ 	.short	0x00ff


	//----- nvinfo : EIATTR_NUM_BARRIERS
	.align		4
        /*0020*/ 	.byte	0x02, 0x4c
        /*0022*/ 	.byte	0x01
	.zero		1


	//----- nvinfo : EIATTR_MERCURY_ISA_VERSION
	.align		4
        /*0024*/ 	.byte	0x03, 0x5f
        /*0026*/ 	.short	0x0101


	//----- nvinfo : EIATTR_VRC_CTA_INIT_COUNT
	.align		4
        /*0028*/ 	.byte	0x02, 0x4a
	.zero		1
	.zero		1


	//----- nvinfo : EIATTR_EXIT_INSTR_OFFSETS
	.align		4
        /*002c*/ 	.byte	0x04, 0x1c
        /*002e*/ 	.short	(.L_95 - .L_94)


	//   ....[0]....
.L_94:
        /*0030*/ 	.word	0x00001d00


	//----- nvinfo : EIATTR_CRS_STACK_SIZE
	.align		4
.L_95:
        /*0034*/ 	.byte	0x04, 0x1e
        /*0036*/ 	.short	(.L_97 - .L_96)
.L_96:
        /*0038*/ 	.word	0x00000000


	//----- nvinfo : EIATTR_CBANK_PARAM_SIZE
	.align		4
.L_97:
        /*003c*/ 	.byte	0x03, 0x19
        /*003e*/ 	.short	0x0008


	//----- nvinfo : EIATTR_PARAM_CBANK
	.align		4
        /*0040*/ 	.byte	0x04, 0x0a
        /*0042*/ 	.short	(.L_99 - .L_98)
	.align		4
.L_98:
        /*0044*/ 	.word	index@(.nv.constant0._ZN8scan_gpu10spine_scanI18DebugRangeConcatOpEEvPNT_4DataE)
        /*0048*/ 	.short	0x0380
        /*004a*/ 	.short	0x0008


	//----- nvinfo : EIATTR_SW_WAR
	.align		4
.L_99:
        /*004c*/ 	.byte	0x04, 0x36
        /*004e*/ 	.short	(.L_101 - .L_100)
.L_100:
        /*0050*/ 	.word	0x00000008
.L_101:


//--------------------- .nv.info._ZN8scan_gpu18upstream_reductionI18DebugRangeConcatOpEEvmPNT_4DataES4_ --------------------------
	.section	.nv.info._ZN8scan_gpu18upstream_reductionI18DebugRangeConcatOpEEvmPNT_4DataES4_,"",@"SHT_CUDA_INFO"
	.sectionflags	@""
	.align	4


	//----- nvinfo : EIATTR_CUDA_API_VERSION
	.align		4
        /*0000*/ 	.byte	0x04, 0x37
        /*0002*/ 	.short	(.L_103 - .L_102)
.L_102:
        /*0004*/ 	.word	0x00000082


	//----- nvinfo : EIATTR_KPARAM_INFO
	.align		4
.L_103:
        /*0008*/ 	.byte	0x04, 0x17
        /*000a*/ 	.short	(.L_105 - .L_104)
.L_104:
        /*000c*/ 	.word	0x00000000
        /*0010*/ 	.short	0x0002
        /*0012*/ 	.short	0x0010
        /*0014*/ 	.byte	0x00, 0xf5, 0x21, 0x00


	//----- nvinfo : EIATTR_KPARAM_INFO
	.align		4
.L_105:
        /*0018*/ 	.byte	0x04, 0x17
        /*001a*/ 	.short	(.L_107 - .L_106)
.L_106:
        /*001c*/ 	.word	0x00000000
        /*0020*/ 	.short	0x0001
        /*0022*/ 	.short	0x0008
        /*0024*/ 	.byte	0x00, 0xf5, 0x21, 0x00


	//----- nvinfo : EIATTR_KPARAM_INFO
	.align		4
.L_107:
        /*0028*/ 	.byte	0x04, 0x17
        /*002a*/ 	.short	(.L_109 - .L_108)
.L_108:
        /*002c*/ 	.word	0x00000000
        /*0030*/ 	.short	0x0000
        /*0032*/ 	.short	0x0000
        /*0034*/ 	.byte	0x00, 0xf0, 0x21, 0x00


	//----- nvinfo : EIATTR_SPARSE_MMA_MASK
	.align		4
.L_109:
        /*0038*/ 	.byte	0x03, 0x50
        /*003a*/ 	.short	0x0000


	//----- nvinfo : EIATTR_MAXREG_COUNT
	.align		4
        /*003c*/ 	.byte	0x03, 0x1b
        /*003e*/ 	.short	0x00ff


	//----- nvinfo : EIATTR_NUM_BARRIERS
	.align		4
        /*0040*/ 	.byte	0x02, 0x4c
        /*0042*/ 	.byte	0x01
	.zero		1


	//----- nvinfo : EIATTR_MERCURY_ISA_VERSION
	.align		4
        /*0044*/ 	.byte	0x03, 0x5f
        /*0046*/ 	.short	0x0101


	//----- nvinfo : EIATTR_VRC_CTA_INIT_COUNT
	.align		4
        /*0048*/ 	.byte	0x02, 0x4a
	.zero		1
	.zero		1


	//----- nvinfo : EIATTR_EXIT_INSTR_OFFSETS
	.align		4
        /*004c*/ 	.byte	0x04, 0x1c
        /*004e*/ 	.short	(.L_111 - .L_110)


	//   ....[0]....
.L_110:
        /*0050*/ 	.word	0x00000760


	//   ....[1]....
        /*0054*/ 	.word	0x000007c0


	//----- nvinfo : EIATTR_CRS_STACK_SIZE
	.align		4
.L_111:
        /*0058*/ 	.byte	0x04, 0x1e
        /*005a*/ 	.short	(.L_113 - .L_112)
.L_112:
        /*005c*/ 	.word	0x00000000


	//----- nvinfo : EIATTR_CBANK_PARAM_SIZE
	.align		4
.L_113:
        /*0060*/ 	.byte	0x03, 0x19
        /*0062*/ 	.short	0x0018


	//----- nvinfo : EIATTR_PARAM_CBANK
	.align		4
        /*0064*/ 	.byte	0x04, 0x0a
        /*0066*/ 	.short	(.L_115 - .L_114)
	.align		4
.L_114:
        /*0068*/ 	.word	index@(.nv.constant0._ZN8scan_gpu18upstream_reductionI18DebugRangeConcatOpEEvmPNT_4DataES4_)
        /*006c*/ 	.short	0x0380
        /*006e*/ 	.short	0x0018


	//----- nvinfo : EIATTR_SW_WAR
	.align		4
.L_115:
        /*0070*/ 	.byte	0x04, 0x36
        /*0072*/ 	.short	(.L_117 - .L_116)
.L_116:
        /*0074*/ 	.word	0x00000008
.L_117:


//--------------------- .nv.callgraph             --------------------------
	.section	.nv.callgraph,"",@"SHT_CUDA_CALLGRAPH"
	.align	4
	.sectionentsize	8
	.align		4
        /*0000*/ 	.word	0x00000000
	.align		4
        /*0004*/ 	.word	0xffffffff
	.align		4
        /*0008*/ 	.word	0x00000000
	.align		4
        /*000c*/ 	.word	0xfffffffe
	.align		4
        /*0010*/ 	.word	0x00000000
	.align		4
        /*0014*/ 	.word	0xfffffffd
	.align		4
        /*0018*/ 	.word	0x00000000
	.align		4
        /*001c*/ 	.word	0xfffffffc


//--------------------- .text._ZN8scan_gpu15downstream_scanI5SumOpEEvmPNT_4DataES4_ --------------------------
	.section	.text._ZN8scan_gpu15downstream_scanI5SumOpEEvmPNT_4DataES4_,"ax",@progbits
	.align	128
        .global         _ZN8scan_gpu15downstream_scanI5SumOpEEvmPNT_4DataES4_
        .type           _ZN8scan_gpu15downstream_scanI5SumOpEEvmPNT_4DataES4_,@function
        .size           _ZN8scan_gpu15downstream_scanI5SumOpEEvmPNT_4DataES4_,(.L_x_74 - _ZN8scan_gpu15downstream_scanI5SumOpEEvmPNT_4DataES4_)
        .other          _ZN8scan_gpu15downstream_scanI5SumOpEEvmPNT_4DataES4_,@"STO_CUDA_ENTRY STV_DEFAULT"
_ZN8scan_gpu15downstream_scanI5SumOpEEvmPNT_4DataES4_:
.text._ZN8scan_gpu15downstream_scanI5SumOpEEvmPNT_4DataES4_:
[----:B------:R-:W-:Y:S01]  /*0000*/  LDC R1, c[0x0][0x37c] ;  /* 0x0000df00ff017b82 */ /* 0x000fe20000000800 */
[----:B------:R-:W0:Y:S01]  /*0010*/  S2R R13, SR_CTAID.X ;  /* 0x00000000000d7919 */ /* 0x000e220000002500 */
[----:B------:R-:W0:Y:S06]  /*0020*/  LDCU UR8, c[0x0][0x360] ;  /* 0x00006c00ff0877ac */ /* 0x000e2c0008000800 */
[----:B------:R-:W1:Y:S01]  /*0030*/  LDC.64 R2, c[0x0][0x388] ;  /* 0x0000e200ff027b82 */ /* 0x000e620000000a00 */
[----:B------:R-:W2:Y:S01]  /*0040*/  S2R R14, SR_TID.X ;  /* 0x00000000000e7919 */ /* 0x000ea20000002100 */
[----:B------:R-:W3:Y:S01]  /*0050*/  LDCU.64 UR6, c[0x0][0x358] ;  /* 0x00006b00ff0677ac */ /* 0x000ee20008000a00 */
[----:B0-----:R-:W-:-:S02]  /*0060*/  IMAD R0, R13, UR8, RZ ;  /* 0x000000080d007c24 */ /* 0x001fc4000f8e02ff */
[----:B--2---:R-:W-:-:S04]  /*0070*/  IMAD.SHL.U32 R7, R14, 0x4, RZ ;  /* 0x000000040e077824 */ /* 0x004fc800078e00ff */
[----:B------:R-:W-:-:S04]  /*0080*/  IMAD R5, R0, 0x4, R7 ;  /* 0x0000000400057824 */ /* 0x000fc800078e0207 */
[----:B-1----:R-:W-:-:S05]  /*0090*/  IMAD.WIDE R2, R5, 0x4, R2 ;  /* 0x0000000405027825 */ /* 0x002fca00078e0202 */
[----:B---3--:R-:W2:Y:S04]  /*00a0*/  LDG.E R0, desc[UR6][R2.64] ;  /* 0x0000000602007981 */ /* 0x008ea8000c1e1900 */
[----:B------:R-:W2:Y:S04]  /*00b0*/  LDG.E R9, desc[UR6][R2.64+0x4] ;  /* 0x0000040602097981 */ /* 0x000ea8000c1e1900 */
[----:B------:R-:W2:Y:S04]  /*00c0*/  LDG.E R6, desc[UR6][R2.64+0x8] ;  /* 0x0000080602067981 */ /* 0x000ea8000c1e1900 */
[----:B------:R-:W3:Y:S01]  /*00d0*/  LDG.E R8, desc[UR6][R2.64+0xc] ;  /* 0x00000c0602087981 */ /* 0x000ee2000c1e1900 */
[----:B------:R-:W0:Y:S01]  /*00e0*/  S2UR UR5, SR_CgaCtaId ;  /* 0x00000000000579c3 */ /* 0x000e220000008800 */
[----:B------:R-:W-:Y:S01]  /*00f0*/  ISETP.NE.AND P1, PT, R13, RZ, PT ;  /* 0x000000ff0d00720c */ /* 0x000fe20003f25270 */
[----:B------:R-:W-:Y:S01]  /*0100*/  UMOV UR4, 0x400 ;  /* 0x0000040000047882 */ /* 0x000fe20000000000 */
[----:B------:R-:W-:Y:S01]  /*0110*/  UISETP.GE.U32.AND UP0, UPT, UR8, 0x2, UPT ;  /* 0x000000020800788c */ /* 0x000fe2000bf06070 */
[----:B------:R-:W-:-:S10]  /*0120*/  HFMA2 R12, -RZ, RZ, 0, 0 ;  /* 0x00000000ff0c7431 */ /* 0x000fd400000001ff */
[----:B------:R-:W1:Y:S01]  /*0130*/  @P1 LDC.64 R4, c[0x0][0x390] ;  /* 0x0000e400ff041b82 */ /* 0x000e620000000a00 */
[----:B------:R-:W-:Y:S01]  /*0140*/  @P1 IADD3 R13, PT, PT, R13, -0x1, RZ ;  /* 0xffffffff0d0d1810 */ /* 0x000fe20007ffe0ff */
[----:B0-----:R-:W-:-:S04]  /*0150*/  ULEA UR4, UR5, UR4, 0x18 ;  /* 0x0000000405047291 */ /* 0x001fc8000f8ec0ff */
[----:B-1----:R-:W-:Y:S01]  /*0160*/  @P1 IMAD.WIDE.U32 R4, R13, 0x4, R4 ;  /* 0x000000040d041825 */ /* 0x002fe200078e0004 */
[----:B--2---:R-:W-:-:S05]  /*0170*/  IADD3 R11, PT, PT, R6, R9, R0 ;  /* 0x00000009060b7210 */ /* 0x004fca0007ffe000 */
[----:B---3--:R-:W-:-:S05]  /*0180*/  IMAD.IADD R10, R8, 0x1, R11 ;  /* 0x00000001080a7824 */ /* 0x008fca00078e020b */
[----:B------:R0:W-:Y:S01]  /*0190*/  STS [R7+UR4], R10 ;  /* 0x0000000a07007988 */ /* 0x0001e20008000804 */
[----:B------:R-:W-:Y:S05]  /*01a0*/  BRA.U !UP0, `(.L_x_0) ;  /* 0x0000000108347547 */ /* 0x000fea000b800000 */
[----:B------:R-:W-:-:S05]  /*01b0*/  UMOV UR5, 0x1 ;  /* 0x0000000100057882 */ /* 0x000fca0000000000 */
.L_x_1:
[----:B------:R-:W-:Y:S01]  /*01c0*/  BAR.SYNC.DEFER_BLOCKING 0x0 ;  /* 0x0000000000007b1d */ /* 0x000fe20000010000 */
[----:B------:R-:W-:-:S13]  /*01d0*/  ISETP.GE.AND P0, PT, R14, UR5, PT ;  /* 0x000000050e007c0c */ /* 0x000fda000bf06270 */
[----:B01----:R-:W-:Y:S01]  /*01e0*/  @P0 VIADD R10, R14, -UR5 ;  /* 0x800000050e0a0c36 */ /* 0x003fe20008000000 */
[----:B------:R-:W-:-:S04]  /*01f0*/  USHF.L.U32 UR5, UR5, 0x1, URZ ;  /* 0x0000000105057899 */ /* 0x000fc800080006ff */
[----:B------:R-:W-:Y:S01]  /*0200*/  @P0 LEA R11, R10, UR4, 0x2 ;  /* 0x000000040a0b0c11 */ /* 0x000fe2000f8e10ff */
[----:B------:R-:W-:Y:S01]  /*0210*/  UISETP.GE.AND UP0, UPT, UR5, UR8, UPT ;  /* 0x000000080500728c */ /* 0x000fe2000bf06270 */
[----:B------:R-:W-:Y:S04]  /*0220*/  LDS R10, [R7+UR4] ;  /* 0x00000004070a7984 */ /* 0x000fe80008000800 */
[----:B------:R-:W0:Y:S02]  /*0230*/  @P0 LDS R11, [R11] ;  /* 0x000000000b0b0984 */ /* 0x000e240000000800 */
[----:B0-----:R-:W-:Y:S01]  /*0240*/  @P0 IADD3 R10, PT, PT, R10, R11, RZ ;  /* 0x0000000b0a0a0210 */ /* 0x001fe20007ffe0ff */
[----:B------:R-:W-:Y:S06]  /*0250*/  BAR.SYNC.DEFER_BLOCKING 0x0 ;  /* 0x0000000000007b1d */ /* 0x000fec0000010000 */
[----:B------:R1:W-:Y:S01]  /*0260*/  STS [R7+UR4], R10 ;  /* 0x0000000a07007988 */ /* 0x0003e20008000804 */
[----:B------:R-:W-:Y:S05]  /*0270*/  BRA.U !UP0, `(.L_x_1) ;  /* 0xfffffffd08d07547 */ /* 0x000fea000b83ffff */
.L_x_0:
[----:B------:R-:W-:Y:S06]  /*0280*/  BAR.SYNC.DEFER_BLOCKING 0x0 ;  /* 0x0000000000007b1d */ /* 0x000fec0000010000 */
[----:B------:R-:W2:Y:S01]  /*0290*/  @P1 LDG.E R12, desc[UR6][R4.64] ;  /* 0x00000006040c1981 */ /* 0x000ea2000c1e1900 */
[----:B------:R-:W-:Y:S01]  /*02a0*/  ISETP.NE.AND P0, PT, R14, RZ, PT ;  /* 0x000000ff0e00720c */ /* 0x000fe20003f05270 */
[----:B------:R-:W-:-:S12]  /*02b0*/  IMAD.MOV.U32 R11, RZ, RZ, RZ ;  /* 0x000000ffff0b7224 */ /* 0x000fd800078e00ff */
[----:B------:R-:W2:Y:S02]  /*02c0*/  @P0 LDS R11, [R7+UR4+-0x4] ;  /* 0xfffffc04070b0984 */ /* 0x000ea40008000800 */
[----:B--2---:R-:W-:-:S04]  /*02d0*/  IADD3 R11, PT, PT, R12, R0, R11 ;  /* 0x000000000c0b7210 */ /* 0x004fc80007ffe00b */
[----:B------:R-:W-:Y:S01]  /*02e0*/  IADD3 R9, PT, PT, R9, R11, RZ ;  /* 0x0000000b09097210 */ /* 0x000fe20007ffe0ff */
[----:B------:R-:W-:Y:S04]  /*02f0*/  STG.E desc[UR6][R2.64], R11 ;  /* 0x0000000b02007986 */ /* 0x000fe8000c101906 */
[----:B------:R-:W-:Y:S01]  /*0300*/  IMAD.IADD R13, R6, 0x1, R9 ;  /* 0x00000001060d7824 */ /* 0x000fe200078e0209 */
[----:B------:R-:W-:Y:S04]  /*0310*/  STG.E desc[UR6][R2.64+0x4], R9 ;  /* 0x0000040902007986 */ /* 0x000fe8000c101906 */
[----:B------:R-:W-:Y:S01]  /*0320*/  IADD3 R15, PT, PT, R8, R13, RZ ;  /* 0x0000000d080f7210 */ /* 0x000fe20007ffe0ff */
[----:B------:R-:W-:Y:S04]  /*0330*/  STG.E desc[UR6][R2.64+0x8], R13 ;  /* 0x0000080d02007986 */ /* 0x000fe8000c101906 */
[----:B------:R-:W-:Y:S01]  /*0340*/  STG.E desc[UR6][R2.64+0xc], R15 ;  /* 0x00000c0f02007986 */ /* 0x000fe2000c101906 */
[----:B------:R-:W-:Y:S05]  /*0350*/  EXIT ;  /* 0x000000000000794d */ /* 0x000fea0003800000 */
.L_x_2:
[----:B------:R-:W-:-:S00]  /*0360*/  BRA `(.L_x_2) ;  /* 0xfffffffc00fc7947 */ /* 0x000fc0000383ffff */
[----:B------:R-:W-:-:S00]  /*0370*/  NOP ;  /* 0x0000000000007918 */ /* 0x000fc00000000000 */
        /* <DEDUP_REMOVED lines=8> */
.L_x_74:


//--------------------- .text._ZN8scan_gpu10spine_scanI5SumOpEEvPNT_4DataE --------------------------
	.section	.text._ZN8scan_gpu10spine_scanI5SumOpEEvPNT_4DataE,"ax",@progbits
	.align	128
        .global         _ZN8scan_gpu10spine_scanI5SumOpEEvPNT_4DataE
        .type           _ZN8scan_gpu10spine_scanI5SumOpEEvPNT_4DataE,@function
        .size           _ZN8scan_gpu10spine_scanI5SumOpEEvPNT_4DataE,(.L_x_75 - _ZN8scan_gpu10spine_scanI5SumOpEEvPNT_4DataE)
        .other          _ZN8scan_gpu10spine_scanI5SumOpEEvPNT_4DataE,@"STO_CUDA_ENTRY STV_DEFAULT"
_ZN8scan_gpu10spine_scanI5SumOpEEvPNT_4DataE:
.text._ZN8scan_gpu10spine_scanI5SumOpEEvPNT_4DataE:
[----:B------:R-:W-:Y:S01]  /*0000*/  LDC R1, c[0x0][0x37c] ;  /* 0x0000df00ff017b82 */ /* 0x000fe20000000800 */
[----:B------:R-:W0:Y:S07]  /*0010*/  S2R R20, SR_TID.X ;  /* 0x0000000000147919 */ /* 0x000e2e0000002100 */
[----:B------:R-:W1:Y:S01]  /*0020*/  LDC.64 R2, c[0x0][0x380] ;  /* 0x0000e000ff027b82 */ /* 0x000e620000000a00 */
[----:B------:R-:W2:Y:S01]  /*0030*/  LDCU.64 UR6, c[0x0][0x358] ;  /* 0x00006b00ff0677ac */ /* 0x000ea20008000a00 */
[----:B0-----:R-:W-:-:S04]  /*0040*/  IMAD.SHL.U32 R5, R20, 0x10, RZ ;  /* 0x0000001014057824 */ /* 0x001fc800078e00ff */
[----:B-1----:R-:W-:-:S05]  /*0050*/  IMAD.WIDE.U32 R2, R5, 0x4, R2 ;  /* 0x0000000405027825 */ /* 0x002fca00078e0002 */
[----:B--2---:R-:W2:Y:S04]  /*0060*/  LDG.E R0, desc[UR6][R2.64] ;  /* 0x0000000602007981 */ /* 0x004ea8000c1e1900 */
[----:B------:R-:W2:Y:S04]  /*0070*/  LDG.E R5, desc[UR6][R2.64+0x4] ;  /* 0x0000040602057981 */ /* 0x000ea8000c1e1900 */
[----:B------:R-:W2:Y:S04]  /*0080*/  LDG.E R4, desc[UR6][R2.64+0x8] ;  /* 0x0000080602047981 */ /* 0x000ea8000c1e1900 */
[----:B------:R-:W3:Y:S04]  /*0090*/  LDG.E R6, desc[UR6][R2.64+0xc] ;  /* 0x00000c0602067981 */ /* 0x000ee8000c1e1900 */
[----:B------:R-:W3:Y:S04]  /*00a0*/  LDG.E R7, desc[UR6][R2.64+0x10] ;  /* 0x0000100602077981 */ /* 0x000ee8000c1e1900 */
[----:B------:R-:W4:Y:S04]  /*00b0*/  LDG.E R8, desc[UR6][R2.64+0x14] ;  /* 0x0000140602087981 */ /* 0x000f28000c1e1900 */
[----:B------:R-:W4:Y:S04]  /*00c0*/  LDG.E R9, desc[UR6][R2.64+0x18] ;  /* 0x0000180602097981 */ /* 0x000f28000c1e1900 */
[----:B------:R-:W5:Y:S04]  /*00d0*/  LDG.E R10, desc[UR6][R2.64+0x1c] ;  /* 0x00001c06020a7981 */ /* 0x000f68000c1e1900 */
[----:B------:R-:W5:Y:S04]  /*00e0*/  LDG.E R11, desc[UR6][R2.64+0x20] ;  /* 0x00002006020b7981 */ /* 0x000f68000c1e1900 */
[----:B------:R-:W5:Y:S04]  /*00f0*/  LDG.E R12, desc[UR6][R2.64+0x24] ;  /* 0x00002406020c7981 */ /* 0x000f68000c1e1900 */
[----:B------:R-:W5:Y:S04]  /*0100*/  LDG.E R13, desc[UR6][R2.64+0x28] ;  /* 0x00002806020d7981 */ /* 0x000f68000c1e1900 */
[----:B------:R-:W5:Y:S04]  /*0110*/  LDG.E R14, desc[UR6][R2.64+0x2c] ;  /* 0x00002c06020e7981 */ /* 0x000f68000c1e1900 */
[----:B------:R-:W5:Y:S04]  /*0120*/  LDG.E R15, desc[UR6][R2.64+0x30] ;  /* 0x00003006020f7981 */ /* 0x000f68000c1e1900 */
[----:B------:R-:W5:Y:S04]  /*0130*/  LDG.E R16, desc[UR6][R2.64+0x34] ;  /* 0x0000340602107981 */ /* 0x000f68000c1e1900 */
[----:B------:R-:W5:Y:S04]  /*0140*/  LDG.E R17, desc[UR6][R2.64+0x38] ;  /* 0x0000380602117981 */ /* 0x000f68000c1e1900 */
[----:B------:R-:W5:Y:S01]  /*0150*/  LDG.E R18, desc[UR6][R2.64+0x3c] ;  /* 0x00003c0602127981 */ /* 0x000f62000c1e1900 */
[----:B------:R-:W0:Y:S01]  /*0160*/  S2UR UR5, SR_CgaCtaId ;  /* 0x00000000000579c3 */ /* 0x000e220000008800 */
[----:B------:R-:W-:Y:S01]  /*0170*/  UMOV UR4, 0x400 ;  /* 0x0000040000047882 */ /* 0x000fe20000000000 */
[----:B------:R-:W1:Y:S01]  /*0180*/  LDCU UR8, c[0x0][0x360] ;  /* 0x00006c00ff0877ac */ /* 0x000e620008000800 */
[----:B------:R-:W-:Y:S01]  /*0190*/  ISETP.NE.AND P1, PT, R20, RZ, PT ;  /* 0x000000ff1400720c */ /* 0x000fe20003f25270 */
[----:B------:R-:W-:Y:S01]  /*01a0*/  IMAD.MOV.U32 R23, RZ, RZ, RZ ;  /* 0x000000ffff177224 */ /* 0x000fe200078e00ff */
[----:B-1----:R-:W-:-:S02]  /*01b0*/  UISETP.GE.U32.AND UP0, UPT, UR8, 0x2, UPT ;  /* 0x000000020800788c */ /* 0x002fc4000bf06070 */
[----:B0-----:R-:W-:-:S06]  /*01c0*/  ULEA UR4, UR5, UR4, 0x18 ;  /* 0x0000000405047291 */ /* 0x001fcc000f8ec0ff */
[----:B------:R-:W-:Y:S02]  /*01d0*/  LEA R22, R20, UR4, 0x2 ;  /* 0x0000000414167c11 */ /* 0x000fe4000f8e10ff */
[----:B--2---:R-:W-:-:S04]  /*01e0*/  IADD3 R19, PT, PT, R4, R5, R0 ;  /* 0x0000000504137210 */ /* 0x004fc80007ffe000 */
[----:B---3--:R-:W-:-:S04]  /*01f0*/  IADD3 R19, PT, PT, R7, R6, R19 ;  /* 0x0000000607137210 */ /* 0x008fc80007ffe013 */
[----:B----4-:R-:W-:-:S04]  /*0200*/  IADD3 R19, PT, PT, R9, R8, R19 ;  /* 0x0000000809137210 */ /* 0x010fc80007ffe013 */
[----:B-----5:R-:W-:-:S04]  /*0210*/  IADD3 R19, PT, PT, R11, R10, R19 ;  /* 0x0000000a0b137210 */ /* 0x020fc80007ffe013 */
[----:B------:R-:W-:-:S04]  /*0220*/  IADD3 R19, PT, PT, R13, R12, R19 ;  /* 0x0000000c0d137210 */ /* 0x000fc80007ffe013 */
[----:B------:R-:W-:-:S04]  /*0230*/  IADD3 R19, PT, PT, R15, R14, R19 ;  /* 0x0000000e0f137210 */ /* 0x000fc80007ffe013 */
[----:B------:R-:W-:-:S05]  /*0240*/  IADD3 R19, PT, PT, R17, R16, R19 ;  /* 0x0000001011137210 */ /* 0x000fca0007ffe013 */
[----:B------:R-:W-:-:S05]  /*0250*/  IMAD.IADD R19, R18, 0x1, R19 ;  /* 0x0000000112137824 */ /* 0x000fca00078e0213 */
[----:B------:R0:W-:Y:S01]  /*0260*/  STS [R22], R19 ;  /* 0x0000001316007388 */ /* 0x0001e20000000800 */
[----:B------:R-:W-:Y:S05]  /*0270*/  BRA.U !UP0, `(.L_x_3) ;  /* 0x0000000108347547 */ /* 0x000fea000b800000 */
[----:B------:R-:W-:-:S05]  /*0280*/  UMOV UR5, 0x1 ;  /* 0x0000000100057882 */ /* 0x000fca0000000000 */
.L_x_4:
[----:B------:R-:W-:Y:S01]  /*0290*/  BAR.SYNC.DEFER_BLOCKING 0x0 ;  /* 0x0000000000007b1d */ /* 0x000fe20000010000 */
[----:B------:R-:W-:-:S13]  /*02a0*/  ISETP.GE.AND P0, PT, R20, UR5, PT ;  /* 0x0000000514007c0c */ /* 0x000fda000bf06270 */
[----:B01----:R-:W-:Y:S01]  /*02b0*/  @P0 IADD3 R19, PT, PT, R20, -UR5, RZ ;  /* 0x8000000514130c10 */ /* 0x003fe2000fffe0ff */
[----:B------:R-:W-:-:S03]  /*02c0*/  USHF.L.U32 UR5, UR5, 0x1, URZ ;  /* 0x0000000105057899 */ /* 0x000fc600080006ff */
[----:B------:R-:W-:Y:S01]  /*02d0*/  @P0 LEA R21, R19, UR4, 0x2 ;  /* 0x0000000413150c11 */ /* 0x000fe2000f8e10ff */
[----:B------:R-:W-:Y:S01]  /*02e0*/  UISETP.GE.AND UP0, UPT, UR5, UR8, UPT ;  /* 0x000000080500728c */ /* 0x000fe2000bf06270 */
[----:B------:R-:W-:Y:S04]  /*02f0*/  LDS R19, [R22] ;  /* 0x0000000016137984 */ /* 0x000fe80000000800 */
[----:B------:R-:W0:Y:S02]  /*0300*/  @P0 LDS R24, [R21] ;  /* 0x0000000015180984 */ /* 0x000e240000000800 */
[----:B0-----:R-:W-:Y:S01]  /*0310*/  @P0 IMAD.IADD R19, R19, 0x1, R24 ;  /* 0x0000000113130824 */ /* 0x001fe200078e0218 */
[----:B------:R-:W-:Y:S06]  /*0320*/  BAR.SYNC.DEFER_BLOCKING 0x0 ;  /* 0x0000000000007b1d */ /* 0x000fec0000010000 */
[----:B------:R1:W-:Y:S01]  /*0330*/  STS [R22], R19 ;  /* 0x0000001316007388 */ /* 0x0003e20000000800 */
[----:B------:R-:W-:Y:S05]  /*0340*/  BRA.U !UP0, `(.L_x_4) ;  /* 0xfffffffd08d07547 */ /* 0x000fea000b83ffff */
.L_x_3:
[----:B------:R-:W-:Y:S06]  /*0350*/  BAR.SYNC.DEFER_BLOCKING 0x0 ;  /* 0x0000000000007b1d */ /* 0x000fec0000010000 */
[----:B------:R-:W2:Y:S02]  /*0360*/  @P1 LDS R23, [R22+-0x4] ;  /* 0xfffffc0016171984 */ /* 0x000ea40000000800 */
[----:B--2---:R-:W-:-:S05]  /*0370*/  IMAD.IADD R23, R0, 0x1, R23 ;  /* 0x0000000100177824 */ /* 0x004fca00078e0217 */
[----:B------:R-:W-:Y:S01]  /*0380*/  IADD3 R5, PT, PT, R5, R23, RZ ;  /* 0x0000001705057210 */ /* 0x000fe20007ffe0ff */
[----:B------:R-:W-:Y:S04]  /*0390*/  STG.E desc[UR6][R2.64], R23 ;  /* 0x0000001702007986 */ /* 0x000fe8000c101906 */
[----:B01----:R-:W-:Y:S01]  /*03a0*/  IMAD.IADD R19, R4, 0x1, R5 ;  /* 0x0000000104137824 */ /* 0x003fe200078e0205 */
[----:B------:R0:W-:Y:S03]  /*03b0*/  STG.E desc[UR6][R2.64+0x4], R5 ;  /* 0x0000040502007986 */ /* 0x0001e6000c101906 */
[----:B------:R-:W-:Y:S01]  /*03c0*/  IMAD.IADD R6, R6, 0x1, R19 ;  /* 0x0000000106067824 */ /* 0x000fe200078e0213 */
[----:B------:R-:W-:Y:S04]  /*03d0*/  STG.E desc[UR6][R2.64+0x8], R19 ;  /* 0x0000081302007986 */ /* 0x000fe8000c101906 */
[----:B------:R-:W-:Y:S01]  /*03e0*/  IADD3 R7, PT, PT, R7, R6, RZ ;  /* 0x0000000607077210 */ /* 0x000fe20007ffe0ff */
[----:B------:R-:W-:Y:S04]  /*03f0*/  STG.E desc[UR6][R2.64+0xc], R6 ;  /* 0x00000c0602007986 */ /* 0x000fe8000c101906 */
[----:B------:R-:W-:Y:S01]  /*0400*/  IMAD.IADD R8, R8, 0x1, R7 ;  /* 0x0000000108087824 */ /* 0x000fe200078e0207 */
[----:B------:R-:W-:Y:S03]  /*0410*/  STG.E desc[UR6][R2.64+0x10], R7 ;  /* 0x0000100702007986 */ /* 0x000fe6000c101906 */
        /* <DEDUP_REMOVED lines=17> */
[----:B------:R-:W-:Y:S04]  /*0530*/  STG.E desc[UR6][R2.64+0x34], R16 ;  /* 0x0000341002007986 */ /* 0x000fe8000c101906 */
[----:B0-----:R-:W-:Y:S01]  /*0540*/  IADD3 R5, PT, PT, R18, R17, RZ ;  /* 0x0000001112057210 */ /* 0x001fe20007ffe0ff */
[----:B------:R-:W-:Y:S04]  /*0550*/  STG.E desc[UR6][R2.64+0x38], R17 ;  /* 0x0000381102007986 */ /* 0x000fe8000c101906 */
[----:B------:R-:W-:Y:S01]  /*0560*/  STG.E desc[UR6][R2.64+0x3c], R5 ;  /* 0x00003c0502007986 */ /* 0x000fe2000c101906 */
[----:B------:R-:W-:Y:S05]  /*0570*/  EXIT ;  /* 0x000000000000794d */ /* 0x000fea0003800000 */
.L_x_5:
        /* <DEDUP_REMOVED lines=16> */
.L_x_75:


//--------------------- .text._ZN8scan_gpu18upstream_reductionI5SumOpEEvmPNT_4DataES4_ --------------------------
	.section	.text._ZN8scan_gpu18upstream_reductionI5SumOpEEvmPNT_4DataES4_,"ax",@progbits
	.align	128
        .global         _ZN8scan_gpu18upstream_reductionI5SumOpEEvmPNT_4DataES4_
        .type           _ZN8scan_gpu18upstream_reductionI5SumOpEEvmPNT_4DataES4_,@function
        .size           _ZN8scan_gpu18upstream_reductionI5SumOpEEvmPNT_4DataES4_,(.L_x_76 - _ZN8scan_gpu18upstream_reductionI5SumOpEEvmPNT_4DataES4_)
        .other          _ZN8scan_gpu18upstream_reductionI5SumOpEEvmPNT_4DataES4_,@"STO_CUDA_ENTRY STV_DEFAULT"
_ZN8scan_gpu18upstream_reductionI5SumOpEEvmPNT_4DataES4_:
.text._ZN8scan_gpu18upstream_reductionI5SumOpEEvmPNT_4DataES4_:
[----:B------:R-:W-:Y:S01]  /*0000*/  LDC R1, c[0x0][0x37c] ;  /* 0x0000df00ff017b82 */ /* 0x000fe20000000800 */
[----:B------:R-:W0:Y:S01]  /*0010*/  S2R R9, SR_CTAID.X ;  /* 0x0000000000097919 */ /* 0x000e220000002500 */
[----:B------:R-:W0:Y:S06]  /*0020*/  LDCU UR6, c[0x0][0x360] ;  /* 0x00006c00ff0677ac */ /* 0x000e2c0008000800 */
[----:B------:R-:W1:Y:S01]  /*0030*/  LDC.64 R2, c[0x0][0x388] ;  /* 0x0000e200ff027b82 */ /* 0x000e620000000a00 */
[----:B------:R-:W2:Y:S01]  /*0040*/  S2R R8, SR_TID.X ;  /* 0x0000000000087919 */ /* 0x000ea20000002100 */
[----:B------:R-:W3:Y:S01]  /*0050*/  LDCU.64 UR4, c[0x0][0x380] ;  /* 0x00007000ff0477ac */ /* 0x000ee20008000a00 */
[----:B------:R-:W4:Y:S01]  /*0060*/  LDCU.64 UR8, c[0x0][0x358] ;  /* 0x00006b00ff0877ac */ /* 0x000f220008000a00 */
[----:B0-----:R-:W-:-:S02]  /*0070*/  IMAD R0, R9, UR6, RZ ;  /* 0x0000000609007c24 */ /* 0x001fc4000f8e02ff */
[----:B--2---:R-:W-:-:S04]  /*0080*/  IMAD.SHL.U32 R5, R8, 0x4, RZ ;  /* 0x0000000408057824 */ /* 0x004fc800078e00ff */
[----:B------:R-:W-:-:S04]  /*0090*/  IMAD R7, R0, 0x4, R5 ;  /* 0x0000000400077824 */ /* 0x000fc800078e0205 */
[C---:B------:R-:W-:Y:S01]  /*00a0*/  VIADD R0, R7.reuse, 0x1 ;  /* 0x0000000107007836 */ /* 0x040fe20000000000 */
[C---:B---3--:R-:W-:Y:S01]  /*00b0*/  ISETP.GE.U32.AND P1, PT, R7.reuse, UR4, PT ;  /* 0x0000000407007c0c */ /* 0x048fe2000bf26070 */
[C---:B------:R-:W-:Y:S01]  /*00c0*/  VIADD R4, R7.reuse, 0x2 ;  /* 0x0000000207047836 */ /* 0x040fe20000000000 */
[----:B------:R-:W-:Y:S01]  /*00d0*/  SHF.R.S32.HI R10, RZ, 0x1f, R7 ;  /* 0x0000001fff0a7819 */ /* 0x000fe20000011407 */
[C---:B-1----:R-:W-:Y:S01]  /*00e0*/  IMAD.WIDE R2, R7.reuse, 0x4, R2 ;  /* 0x0000000407027825 */ /* 0x042fe200078e0202 */
[----:B------:R-:W-:Y:S02]  /*00f0*/  ISETP.GE.U32.AND P0, PT, R0, UR4, PT ;  /* 0x0000000400007c0c */ /* 0x000fe4000bf06070 */
[----:B------:R-:W-:Y:S01]  /*0100*/  SHF.R.S32.HI R6, RZ, 0x1f, R0 ;  /* 0x0000001fff067819 */ /* 0x000fe20000011400 */
[----:B------:R-:W-:Y:S01]  /*0110*/  VIADD R0, R7, 0x3 ;  /* 0x0000000307007836 */ /* 0x000fe20000000000 */
[----:B------:R-:W-:Y:S02]  /*0120*/  ISETP.GE.U32.AND P2, PT, R4, UR4, PT ;  /* 0x0000000404007c0c */ /* 0x000fe4000bf46070 */
[----:B------:R-:W-:-:S02]  /*0130*/  SHF.R.S32.HI R4, RZ, 0x1f, R4 ;  /* 0x0000001fff047819 */ /* 0x000fc40000011404 */
[----:B------:R-:W-:Y:S02]  /*0140*/  ISETP.GE.U32.AND.EX P1, PT, R10, UR5, PT, P1 ;  /* 0x000000050a007c0c */ /* 0x000fe4000bf26110 */
[----:B------:R-:W-:Y:S02]  /*0150*/  ISETP.GE.U32.AND.EX P0, PT, R6, UR5, PT, P0 ;  /* 0x0000000506007c0c */ /* 0x000fe4000bf06100 */
[----:B------:R-:W-:Y:S02]  /*0160*/  CS2R R6, SRZ ;  /* 0x0000000000067805 */ /* 0x000fe4000001ff00 */
[----:B------:R-:W-:Y:S01]  /*0170*/  ISETP.GE.U32.AND.EX P2, PT, R4, UR5, PT, P2 ;  /* 0x0000000504007c0c */ /* 0x000fe2000bf46120 */
[----:B------:R-:W-:Y:S01]  /*0180*/  IMAD.MOV.U32 R4, RZ, RZ, RZ ;  /* 0x000000ffff047224 */ /* 0x000fe200078e00ff */
[----:B------:R-:W-:Y:S02]  /*0190*/  ISETP.GE.U32.AND P3, PT, R0, UR4, PT ;  /* 0x0000000400007c0c */ /* 0x000fe4000bf66070 */
[----:B------:R-:W-:-:S04]  /*01a0*/  SHF.R.S32.HI R0, RZ, 0x1f, R0 ;  /* 0x0000001fff007819 */ /* 0x000fc80000011400 */
[----:B------:R-:W-:Y:S01]  /*01b0*/  ISETP.GE.U32.AND.EX P3, PT, R0, UR5, PT, P3 ;  /* 0x0000000500007c0c */ /* 0x000fe2000bf66130 */
[----:B------:R-:W-:Y:S01]  /*01c0*/  IMAD.MOV.U32 R0, RZ, RZ, RZ ;  /* 0x000000ffff007224 */ /* 0x000fe200078e00ff */
[----:B----4-:R-:W2:Y:S05]  /*01d0*/  @!P0 LDG.E R7, desc[UR8][R2.64+0x4] ;  /* 0x0000040802078981 */ /* 0x010eaa000c1e1900 */
[----:B------:R-:W2:Y:S04]  /*01e0*/  @!P1 LDG.E R0, desc[UR8][R2.64] ;  /* 0x0000000802009981 */ /* 0x000ea8000c1e1900 */
[----:B------:R-:W2:Y:S04]  /*01f0*/  @!P2 LDG.E R4, desc[UR8][R2.64+0x8] ;  /* 0x000008080204a981 */ /* 0x000ea8000c1e1900 */
[----:B------:R-:W3:Y:S01]  /*0200*/  @!P3 LDG.E R6, desc[UR8][R2.64+0xc] ;  /* 0x00000c080206b981 */ /* 0x000ee2000c1e1900 */
[----:B------:R-:W0:Y:S01]  /*0210*/  S2UR UR5, SR_CgaCtaId ;  /* 0x00000000000579c3 */ /* 0x000e220000008800 */
[----:B------:R-:W-:Y:S01]  /*0220*/  UMOV UR4, 0x400 ;  /* 0x0000040000047882 */ /* 0x000fe20000000000 */
[----:B------:R-:W-:-:S02]  /*0230*/  UISETP.GE.U32.AND UP0, UPT, UR6, 0x2, UPT ;  /* 0x000000020600788c */ /* 0x000fc4000bf06070 */
[----:B0-----:R-:W-:Y:S01]  /*0240*/  ULEA UR4, UR5, UR4, 0x18 ;  /* 0x0000000405047291 */ /* 0x001fe2000f8ec0ff */
[----:B--2---:R-:W-:-:S05]  /*0250*/  IADD3 R7, PT, PT, R4, R7, R0 ;  /* 0x0000000704077210 */ /* 0x004fca0007ffe000 */
[----:B---3--:R-:W-:-:S05]  /*0260*/  IMAD.IADD R6, R7, 0x1, R6 ;  /* 0x0000000107067824 */ /* 0x008fca00078e0206 */
[----:B------:R0:W-:Y:S01]  /*0270*/  STS [R5+UR4], R6 ;  /* 0x0000000605007988 */ /* 0x0001e20008000804 */
[----:B------:R-:W-:Y:S05]  /*0280*/  BRA.U !UP0, `(.L_x_6) ;  /* 0x0000000108347547 */ /* 0x000fea000b800000 */
[----:B------:R-:W-:-:S05]  /*0290*/  UMOV UR5, 0x1 ;  /* 0x0000000100057882 */ /* 0x000fca0000000000 */
.L_x_7:
[----:B------:R-:W-:Y:S01]  /*02a0*/  BAR.SYNC.DEFER_BLOCKING 0x0 ;  /* 0x0000000000007b1d */ /* 0x000fe20000010000 */
[----:B------:R-:W-:-:S13]  /*02b0*/  ISETP.GE.AND P0, PT, R8, UR5, PT ;  /* 0x0000000508007c0c */ /* 0x000fda000bf06270 */
[----:B-1----:R-:W-:Y:S01]  /*02c0*/  @P0 VIADD R0, R8, -UR5 ;  /* 0x8000000508000c36 */ /* 0x002fe20008000000 */
[----:B------:R-:W-:-:S04]  /*02d0*/  USHF.L.U32 UR5, UR5, 0x1, URZ ;  /* 0x0000000105057899 */ /* 0x000fc800080006ff */
[----:B------:R-:W-:Y:S01]  /*02e0*/  @P0 LEA R2, R0, UR4, 0x2 ;  /* 0x0000000400020c11 */ /* 0x000fe2000f8e10ff */
[----:B------:R-:W-:Y:S01]  /*02f0*/  UISETP.GE.AND UP0, UPT, UR5, UR6, UPT ;  /* 0x000000060500728c */ /* 0x000fe2000bf06270 */
[----:B------:R-:W-:Y:S04]  /*0300*/  LDS R0, [R5+UR4] ;  /* 0x0000000405007984 */ /* 0x000fe80008000800 */
[----:B------:R-:W1:Y:S02]  /*0310*/  @P0 LDS R3, [R2] ;  /* 0x0000000002030984 */ /* 0x000e640000000800 */
[----:B-1----:R-:W-:Y:S01]  /*0320*/  @P0 IMAD.IADD R0, R0, 0x1, R3 ;  /* 0x0000000100000824 */ /* 0x002fe200078e0203 */
[----:B------:R-:W-:Y:S06]  /*0330*/  BAR.SYNC.DEFER_BLOCKING 0x0 ;  /* 0x0000000000007b1d */ /* 0x000fec0000010000 */
[----:B------:R1:W-:Y:S01]  /*0340*/  STS [R5+UR4], R0 ;  /* 0x0000000005007988 */ /* 0x0003e20008000804 */
[----:B------:R-:W-:Y:S05]  /*0350*/  BRA.U !UP0, `(.L_x_7) ;  /* 0xfffffffd08d07547 */ /* 0x000fea000b83ffff */
.L_x_6:
[----:B------:R-:W-:Y:S01]  /*0360*/  BAR.SYNC.DEFER_BLOCKING 0x0 ;  /* 0x0000000000007b1d */ /* 0x000fe20000010000 */
[----:B------:R-:W-:-:S06]  /*0370*/  UIADD3 UR5, UPT, UPT, UR6, -0x1, URZ ;  /* 0xffffffff06057890 */ /* 0x000fcc000fffe0ff */
[----:B------:R-:W-:-:S13]  /*0380*/  ISETP.NE.AND P0, PT, R8, UR5, PT ;  /* 0x0000000508007c0c */ /* 0x000fda000bf05270 */
[----:B------:R-:W-:Y:S05]  /*0390*/  @P0 EXIT ;  /* 0x000000000000094d */ /* 0x000fea0003800000 */
[----:B01----:R-:W0:Y:S01]  /*03a0*/  LDS R5, [R5+UR4] ;  /* 0x0000000405057984 */ /* 0x003e220008000800 */
[----:B------:R-:W1:Y:S02]  /*03b0*/  LDC.64 R2, c[0x0][0x390] ;  /* 0x0000e400ff027b82 */ /* 0x000e640000000a00 */
[----:B-1----:R-:W-:-:S05]  /*03c0*/  IMAD.WIDE.U32 R2, R9, 0x4, R2 ;  /* 0x0000000409027825 */ /* 0x002fca00078e0002 */
[----:B0-----:R-:W-:Y:S01]  /*03d0*/  STG.E desc[UR8][R2.64], R5 ;  /* 0x0000000502007986 */ /* 0x001fe2000c101908 */
[----:B------:R-:W-:Y:S05]  /*03e0*/  EXIT ;  /* 0x000000000000794d */ /* 0x000fea0003800000 */
.L_x_8:
        /* <DEDUP_REMOVED lines=9> */
.L_x_76:


//--------------------- .text._ZN8scan_gpu15downstream_scanI18DebugRangeConcatOpEEvmPNT_4DataES4_ --------------------------
	.section	.text._ZN8scan_gpu15downstream_scanI18DebugRangeConcatOpEEvmPNT_4DataES4_,"ax",@progbits
	.align	128
        .global         _ZN8scan_gpu15downstream_scanI18DebugRangeConcatOpEEvmPNT_4DataES4_
        .type           _ZN8scan_gpu15downstream_scanI18DebugRangeConcatOpEEvmPNT_4DataES4_,@function
        .size           _ZN8scan_gpu15downstream_scanI18DebugRangeConcatOpEEvmPNT_4DataES4_,(.L_x_77 - _ZN8scan_gpu15downstream_scanI18DebugRangeConcatOpEEvmPNT_4DataES4_)
        .other          _ZN8scan_gpu15downstream_scanI18DebugRangeConcatOpEEvmPNT_4DataES4_,@"STO_CUDA_ENTRY STV_DEFAULT"
_ZN8scan_gpu15downstream_scanI18DebugRangeConcatOpEEvmPNT_4DataES4_:
.text._ZN8scan_gpu15downstream_scanI18DebugRangeConcatOpEEvmPNT_4DataES4_:
[----:B------:R-:W-:Y:S01]  /*0000*/  LDC R1, c[0x0][0x37c] ;  /* 0x0000df00ff017b82 */ /* 0x000fe20000000800 */
[----:B------:R-:W0:Y:S01]  /*0010*/  S2R R7, SR_CTAID.X ;  /* 0x0000000000077919 */ /* 0x000e220000002500 */
[----:B------:R-:W0:Y:S06]  /*0020*/  LDCU UR8, c[0x0][0x360] ;  /* 0x00006c00ff0877ac */ /* 0x000e2c0008000800 */
[----:B------:R-:W1:Y:S01]  /*0030*/  LDC.64 R4, c[0x0][0x388] ;  /* 0x0000e200ff047b82 */ /* 0x000e620000000a00 */
[----:B------:R-:W0:Y:S01]  /*0040*/  S2R R6, SR_TID.X ;  /* 0x0000000000067919 */ /* 0x000e220000002100 */
[----:B------:R-:W2:Y:S01]  /*0050*/  LDCU.64 UR6, c[0x0][0x358] ;  /* 0x00006b00ff0677ac */ /* 0x000ea20008000a00 */
[----:B0-----:R-:W-:-:S04]  /*0060*/  IMAD R3, R7, UR8, R6 ;  /* 0x0000000807037c24 */ /* 0x001fc8000f8e0206 */
[----:B------:R-:W-:-:S04]  /*0070*/  IMAD.SHL.U32 R3, R3, 0x4, RZ ;  /* 0x0000000403037824 */ /* 0x000fc800078e00ff */
[----:B-1----:R-:W-:-:S05]  /*0080*/  IMAD.WIDE R4, R3, 0x8, R4 ;  /* 0x0000000803047825 */ /* 0x002fca00078e0204 */
[----:B--2---:R-:W2:Y:S04]  /*0090*/  LDG.E R9, desc[UR6][R4.64] ;  /* 0x0000000604097981 */ /* 0x004ea8000c1e1900 */
[----:B------:R-:W2:Y:S04]  /*00a0*/  LDG.E R0, desc[UR6][R4.64+0x4] ;  /* 0x0000040604007981 */ /* 0x000ea8000c1e1900 */
[----:B------:R-:W3:Y:S04]  /*00b0*/  LDG.E R2, desc[UR6][R4.64+0xc] ;  /* 0x00000c0604027981 */ /* 0x000ee8000c1e1900 */
[----:B------:R0:W5:Y:S04]  /*00c0*/  LDG.E R11, desc[UR6][R4.64+0x8] ;  /* 0x00000806040b7981 */ /* 0x000168000c1e1900 */
[----:B------:R0:W5:Y:S04]  /*00d0*/  LDG.E R13, desc[UR6][R4.64+0x10] ;  /* 0x00001006040d7981 */ /* 0x000168000c1e1900 */
[----:B------:R0:W5:Y:S04]  /*00e0*/  LDG.E R12, desc[UR6][R4.64+0x14] ;  /* 0x00001406040c7981 */ /* 0x000168000c1e1900 */
[----:B------:R0:W5:Y:S04]  /*00f0*/  LDG.E R15, desc[UR6][R4.64+0x18] ;  /* 0x00001806040f7981 */ /* 0x000168000c1e1900 */
[----:B------:R0:W5:Y:S01]  /*0100*/  LDG.E R14, desc[UR6][R4.64+0x1c] ;  /* 0x00001c06040e7981 */ /* 0x000162000c1e1900 */
[----:B------:R-:W-:Y:S01]  /*0110*/  BSSY.RECONVERGENT B0, `(.L_x_9) ;  /* 0x000000c000007945 */ /* 0x000fe20003800200 */
[----:B--2---:R-:W-:Y:S01]  /*0120*/  ISETP.NE.AND P0, PT, R9, R0, PT ;  /* 0x000000000900720c */ /* 0x004fe20003f05270 */
[----:B---3--:R-:W-:-:S12]  /*0130*/  IMAD.MOV.U32 R8, RZ, RZ, R2 ;  /* 0x000000ffff087224 */ /* 0x008fd800078e0002 */
[----:B0-----:R-:W-:Y:S05]  /*0140*/  @!P0 BRA `(.L_x_10) ;  /* 0x0000000000208947 */ /* 0x001fea0003800000 */
[----:B-----5:R-:W-:Y:S01]  /*0150*/  ISETP.NE.AND P1, PT, R11, R2, PT ;  /* 0x000000020b00720c */ /* 0x020fe20003f25270 */
[----:B------:R-:W-:-:S12]  /*0160*/  IMAD.MOV.U32 R8, RZ, RZ, R0 ;  /* 0x000000ffff087224 */ /* 0x000fd800078e0000 */
[----:B------:R-:W-:-:S04]  /*0170*/  @P1 ISETP.NE.AND P0, PT, R9, -0x1, PT ;  /* 0xffffffff0900180c */ /* 0x000fc80003f05270 */
[----:B------:R-:W-:-:S04]  /*0180*/  @P1 ISETP.NE.AND P0, PT, R11, -0x1, P0 ;  /* 0xffffffff0b00180c */ /* 0x000fc80000705270 */
[----:B------:R-:W-:Y:S01]  /*0190*/  @P1 ISETP.EQ.AND P0, PT, R0, R11, P0 ;  /* 0x0000000b0000120c */ /* 0x000fe20000702270 */
[----:B------:R-:W-:-:S03]  /*01a0*/  IMAD.MOV.U32 R11, RZ, RZ, R9 ;  /* 0x000000ffff0b7224 */ /* 0x000fc600078e0009 */
[----:B------:R-:W-:Y:S02]  /*01b0*/  @P1 SEL R8, R2, 0xffffffff, P0 ;  /* 0xffffffff02081807 */ /* 0x000fe40000000000 */
[----:B------:R-:W-:-:S07]  /*01c0*/  @P1 SEL R11, R9, 0xffffffff, P0 ;  /* 0xffffffff090b1807 */ /* 0x000fce0000000000 */
.L_x_10:
[----:B------:R-:W-:Y:S05]  /*01d0*/  BSYNC.RECONVERGENT B0 ;  /* 0x0000000000007941 */ /* 0x000fea0003800200 */
.L_x_9:
[----:B-----5:R-:W-:Y:S01]  /*01e0*/  ISETP.NE.AND P0, PT, R11, R8, PT ;  /* 0x000000080b00720c */ /* 0x020fe20003f05270 */
[----:B------:R-:W-:Y:S01]  /*01f0*/  BSSY.RECONVERGENT B0, `(.L_x_11) ;  /* 0x000000b000007945 */ /* 0x000fe20003800200 */
[----:B------:R-:W-:-:S11]  /*0200*/  IMAD.MOV.U32 R10, RZ, RZ, R12 ;  /* 0x000000ffff0a7224 */ /* 0x000fd600078e000c */
[----:B------:R-:W-:Y:S05]  /*0210*/  @!P0 BRA `(.L_x_12) ;  /* 0x0000000000208947 */ /* 0x000fea0003800000 */
[----:B------:R-:W-:Y:S01]  /*0220*/  ISETP.NE.AND P1, PT, R13, R12, PT ;  /* 0x0000000c0d00720c */ /* 0x000fe20003f25270 */
[----:B------:R-:W-:-:S12]  /*0230*/  IMAD.MOV.U32 R10, RZ, RZ, R8 ;  /* 0x000000ffff0a7224 */ /* 0x000fd800078e0008 */
[----:B------:R-:W-:-:S04]  /*0240*/  @P1 ISETP.NE.AND P0, PT, R11, -0x1, PT ;  /* 0xffffffff0b00180c */ /* 0x000fc80003f05270 */
[----:B------:R-:W-:-:S04]  /*0250*/  @P1 ISETP.NE.AND P0, PT, R13, -0x1, P0 ;  /* 0xffffffff0d00180c */ /* 0x000fc80000705270 */
[----:B------:R-:W-:Y:S01]  /*0260*/  @P1 ISETP.EQ.AND P0, PT, R8, R13, P0 ;  /* 0x0000000d0800120c */ /* 0x000fe20000702270 */
[----:B------:R-:W-:-:S03]  /*0270*/  IMAD.MOV.U32 R13, RZ, RZ, R11 ;  /* 0x000000ffff0d7224 */ /* 0x000fc600078e000b */
[----:B------:R-:W-:Y:S02]  /*0280*/  @P1 SEL R10, R12, 0xffffffff, P0 ;  /* 0xffffffff0c0a1807 */ /* 0x000fe40000000000 */
[----:B------:R-:W-:-:S07]  /*0290*/  @P1 SEL R13, R11, 0xffffffff, P0 ;  /* 0xffffffff0b0d1807 */ /* 0x000fce0000000000 */
.L_x_12:
[----:B------:R-:W-:Y:S05]  /*02a0*/  BSYNC.RECONVERGENT B0 ;  /* 0x0000000000007941 */ /* 0x000fea0003800200 */
.L_x_11:
[----:B------:R-:W-:Y:S01]  /*02b0*/  ISETP.NE.AND P0, PT, R13, R10, PT ;  /* 0x0000000a0d00720c */ /* 0x000fe20003f05270 */
[----:B------:R-:W-:Y:S01]  /*02c0*/  BSSY.RECONVERGENT B0, `(.L_x_13) ;  /* 0x000000c000007945 */ /* 0x000fe20003800200 */
[----:B------:R-:W-:Y:S02]  /*02d0*/  IMAD.MOV.U32 R2, RZ, RZ, R15 ;  /* 0x000000ffff027224 */ /* 0x000fe400078e000f */
[----:B------:R-:W-:-:S09]  /*02e0*/  IMAD.MOV.U32 R3, RZ, RZ, R14 ;  /* 0x000000ffff037224 */ /* 0x000fd200078e000e */
[----:B------:R-:W-:Y:S05]  /*02f0*/  @!P0 BRA `(.L_x_14) ;  /* 0x0000000000208947 */ /* 0x000fea0003800000 */
[----:B------:R-:W-:Y:S01]  /*0300*/  ISETP.NE.AND P1, PT, R15, R14, PT ;  /* 0x0000000e0f00720c */ /* 0x000fe20003f25270 */
[----:B------:R-:W-:Y:S02]  /*0310*/  IMAD.MOV.U32 R3, RZ, RZ, R10 ;  /* 0x000000ffff037224 */ /* 0x000fe400078e000a */
[----:B------:R-:W-:-:S10]  /*0320*/  IMAD.MOV.U32 R2, RZ, RZ, R13 ;  /* 0x000000ffff027224 */ /* 0x000fd400078e000d */
[----:B------:R-:W-:-:S04]  /*0330*/  @P1 ISETP.NE.AND P0, PT, R13, -0x1, PT ;  /* 0xffffffff0d00180c */ /* 0x000fc80003f05270 */
[----:B------:R-:W-:-:S04]  /*0340*/  @P1 ISETP.NE.AND P0, PT, R15, -0x1, P0 ;  /* 0xffffffff0f00180c */ /* 0x000fc80000705270 */
[----:B------:R-:W-:-:S04]  /*0350*/  @P1 ISETP.EQ.AND P0, PT, R10, R15, P0 ;  /* 0x0000000f0a00120c */ /* 0x000fc80000702270 */
[----:B------:R-:W-:Y:S02]  /*0360*/  @P1 SEL R3, R14, 0xffffffff, P0 ;  /* 0xffffffff0e031807 */ /* 0x000fe40000000000 */
[----:B------:R-:W-:-:S07]  /*0370*/  @P1 SEL R2, R13, 0xffffffff, P0 ;  /* 0xffffffff0d021807 */ /* 0x000fce0000000000 */
.L_x_14:
[----:B------:R-:W-:Y:S05]  /*0380*/  BSYNC.RECONVERGENT B0 ;  /* 0x0000000000007941 */ /* 0x000fea0003800200 */
.L_x_13:
[----:B------:R-:W0:Y:S01]  /*0390*/  S2UR UR5, SR_CgaCtaId ;  /* 0x00000000000579c3 */ /* 0x000e220000008800 */
[----:B------:R-:W-:Y:S01]  /*03a0*/  UMOV UR4, 0x400 ;  /* 0x0000040000047882 */ /* 0x000fe20000000000 */
[----:B------:R-:W-:Y:S02]  /*03b0*/  UISETP.GE.U32.AND UP0, UPT, UR8, 0x2, UPT ;  /* 0x000000020800788c */ /* 0x000fe4000bf06070 */
[----:B0-----:R-:W-:-:S06]  /*03c0*/  ULEA UR4, UR5, UR4, 0x18 ;  /* 0x0000000405047291 */ /* 0x001fcc000f8ec0ff */
[----:B------:R-:W-:-:S05]  /*03d0*/  LEA R16, R6, UR4, 0x3 ;  /* 0x0000000406107c11 */ /* 0x000fca000f8e18ff */
[----:B------:R0:W-:Y:S01]  /*03e0*/  STS.64 [R16], R2 ;  /* 0x0000000210007388 */ /* 0x0001e20000000a00 */
[----:B------:R-:W-:Y:S05]  /*03f0*/  BRA.U !UP0, `(.L_x_15) ;  /* 0x0000000108747547 */ /* 0x000fea000b800000 */
[----:B------:R-:W-:-:S05]  /*0400*/  UMOV UR5, 0x1 ;  /* 0x0000000100057882 */ /* 0x000fca0000000000 */
.L_x_18:
[----:B------:R-:W-:Y:S01]  /*0410*/  BAR.SYNC.DEFER_BLOCKING 0x0 ;  /* 0x0000000000007b1d */ /* 0x000fe20000010000 */
[----:B------:R-:W-:-:S05]  /*0420*/  ISETP.GE.AND P0, PT, R6, UR5, PT ;  /* 0x0000000506007c0c */ /* 0x000fca000bf06270 */
[----:B------:R-:W-:Y:S01]  /*0430*/  BSSY.RECONVERGENT B0, `(.L_x_16) ;  /* 0x0000014000007945 */ /* 0x000fe20003800200 */
[----:B-1----:R-:W1:Y:S02]  /*0440*/  LDS.64 R14, [R16] ;  /* 0x00000000100e7984 */ /* 0x002e640000000a00 */
[----:B-1----:R-:W-:Y:S02]  /*0450*/  IMAD.MOV.U32 R19, RZ, RZ, R15 ;  /* 0x000000ffff137224 */ /* 0x002fe400078e000f */
[----:B------:R-:W-:-:S03]  /*0460*/  IMAD.MOV.U32 R18, RZ, RZ, R14 ;  /* 0x000000ffff127224 */ /* 0x000fc600078e000e */
[----:B------:R-:W-:Y:S05]  /*0470*/  @!P0 BRA `(.L_x_17) ;  /* 0x00000000003c8947 */ /* 0x000fea0003800000 */
[----:B------:R-:W-:Y:S02]  /*0480*/  VIADD R12, R6, -UR5 ;  /* 0x80000005060c7c36 */ /* 0x000fe40008000000 */
[----:B------:R-:W-:Y:S02]  /*0490*/  IMAD.MOV.U32 R19, RZ, RZ, R15 ;  /* 0x000000ffff137224 */ /* 0x000fe400078e000f */
[----:B------:R-:W-:Y:S01]  /*04a0*/  IMAD.MOV.U32 R18, RZ, RZ, R14 ;  /* 0x000000ffff127224 */ /* 0x000fe200078e000e */
[----:B------:R-:W-:-:S05]  /*04b0*/  LEA R12, R12, UR4, 0x3 ;  /* 0x000000040c0c7c11 */ /* 0x000fca000f8e18ff */
[----:B------:R-:W1:Y:S02]  /*04c0*/  LDS.64 R20, [R12] ;  /* 0x000000000c147984 */ /* 0x000e640000000a00 */
[----:B-1----:R-:W-:-:S13]  /*04d0*/  ISETP.NE.AND P0, PT, R20, R21, PT ;  /* 0x000000151400720c */ /* 0x002fda0003f05270 */
        /* <DEDUP_REMOVED lines=9> */
.L_x_17:
[----:B------:R-:W-:Y:S05]  /*0570*/  BSYNC.RECONVERGENT B0 ;  /* 0x0000000000007941 */ /* 0x000fea0003800200 */
.L_x_16:
[----:B------:R-:W-:Y:S01]  /*0580*/  BAR.SYNC.DEFER_BLOCKING 0x0 ;  /* 0x0000000000007b1d */ /* 0x000fe20000010000 */
[----:B------:R-:W-:-:S04]  /*0590*/  USHF.L.U32 UR5, UR5, 0x1, URZ ;  /* 0x0000000105057899 */ /* 0x000fc800080006ff */
[----:B------:R-:W-:Y:S01]  /*05a0*/  UISETP.GE.AND UP0, UPT, UR5, UR8, UPT ;  /* 0x000000080500728c */ /* 0x000fe2000bf06270 */
[----:B------:R1:W-:Y:S08]  /*05b0*/  STS.64 [R16], R18 ;  /* 0x0000001210007388 */ /* 0x0003f00000000a00 */
[----:B------:R-:W-:Y:S05]  /*05c0*/  BRA.U !UP0, `(.L_x_18) ;  /* 0xfffffffd08907547 */ /* 0x000fea000b83ffff */
.L_x_15:
[----:B------:R-:W-:Y:S01]  /*05d0*/  BAR.SYNC.DEFER_BLOCKING 0x0 ;  /* 0x0000000000007b1d */ /* 0x000fe20000010000 */
[----:B------:R-:W-:Y:S01]  /*05e0*/  ISETP.NE.AND P0, PT, R7, RZ, PT ;  /* 0x000000ff0700720c */ /* 0x000fe20003f05270 */
[----:B------:R-:W-:Y:S02]  /*05f0*/  IMAD.MOV.U32 R12, RZ, RZ, RZ ;  /* 0x000000ffff0c7224 */ /* 0x000fe400078e00ff */
[----:B------:R-:W-:-:S10]  /*0600*/  IMAD.MOV.U32 R15, RZ, RZ, RZ ;  /* 0x000000ffff0f7224 */ /* 0x000fd400078e00ff */
[----:B-1----:R-:W1:Y:S01]  /*0610*/  @P0 LDC.64 R18, c[0x0][0x390] ;  /* 0x0000e400ff120b82 */ /* 0x002e620000000a00 */
[----:B------:R-:W-:-:S04]  /*0620*/  @P0 VIADD R7, R7, 0xffffffff ;  /* 0xffffffff07070836 */ /* 0x000fc80000000000 */
[----:B-1----:R-:W-:-:S05]  /*0630*/  @P0 IMAD.WIDE.U32 R18, R7, 0x8, R18 ;  /* 0x0000000807120825 */ /* 0x002fca00078e0012 */
[----:B------:R1:W5:Y:S04]  /*0640*/  @P0 LDG.E R12, desc[UR6][R18.64] ;  /* 0x00000006120c0981 */ /* 0x000368000c1e1900 */
[----:B------:R1:W5:Y:S01]  /*0650*/  @P0 LDG.E R15, desc[UR6][R18.64+0x4] ;  /* 0x00000406120f0981 */ /* 0x000362000c1e1900 */
[----:B------:R-:W-:Y:S02]  /*0660*/  ISETP.NE.AND P0, PT, R6, RZ, PT ;  /* 0x000000ff0600720c */ /* 0x000fe40003f05270 */
[----:B------:R-:W-:Y:S01]  /*0670*/  CS2R R6, SRZ ;  /* 0x0000000000067805 */ /* 0x000fe2000001ff00 */
[----:B------:R-:W-:Y:S01]  /*0680*/  BSSY.RECONVERGENT B0, `(.L_x_19) ;  /* 0x0000010000007945 */ /* 0x000fe20003800200 */
[----:B------:R-:W-:-:S09]  /*0690*/  IMAD.MOV.U32 R14, RZ, RZ, R3 ;  /* 0x000000ffff0e7224 */ /* 0x000fd200078e0003 */
[----:B------:R-:W2:Y:S02]  /*06a0*/  @P0 LDS.64 R6, [R16+-0x8] ;  /* 0xfffff80010060984 */ /* 0x000ea40000000a00 */
[----:B--2---:R-:W-:-:S04]  /*06b0*/  ISETP.NE.AND P2, PT, R6, R7, PT ;  /* 0x000000070600720c */ /* 0x004fc80003f45270 */
[----:B------:R-:W-:Y:S02]  /*06c0*/  ISETP.EQ.OR P3, PT, R9, R0, !P2 ;  /* 0x000000000900720c */ /* 0x000fe40005762670 */
[----:B------:R-:W-:Y:S02]  /*06d0*/  ISETP.EQ.OR P4, PT, R11, R8, !P2 ;  /* 0x000000080b00720c */ /* 0x000fe40005782670 */
[----:B------:R-:W-:-:S05]  /*06e0*/  ISETP.EQ.OR P5, PT, R13, R10, !P2 ;  /* 0x0000000a0d00720c */ /* 0x000fca00057a2670 */
[----:B-1----:R-:W-:Y:S08]  /*06f0*/  @!P2 BRA `(.L_x_20) ;  /* 0x000000000020a947 */ /* 0x002ff00003800000 */
[----:B------:R-:W-:Y:S01]  /*0700*/  ISETP.NE.AND P1, PT, R2, R3, PT ;  /* 0x000000030200720c */ /* 0x000fe20003f25270 */
[----:B------:R-:W-:-:S12]  /*0710*/  IMAD.MOV.U32 R14, RZ, RZ, R7 ;  /* 0x000000ffff0e7224 */ /* 0x000fd800078e0007 */
[----:B------:R-:W-:-:S04]  /*0720*/  @P1 ISETP.NE.AND P0, PT, R6, -0x1, PT ;  /* 0xffffffff0600180c */ /* 0x000fc80003f05270 */
[----:B------:R-:W-:-:S04]  /*0730*/  @P1 ISETP.NE.AND P0, PT, R2, -0x1, P0 ;  /* 0xffffffff0200180c */ /* 0x000fc80000705270 */
[----:B------:R-:W-:Y:S01]  /*0740*/  @P1 ISETP.EQ.AND P0, PT, R7, R2, P0 ;  /* 0x000000020700120c */ /* 0x000fe20000702270 */
[----:B0-----:R-:W-:-:S03]  /*0750*/  IMAD.MOV.U32 R2, RZ, RZ, R6 ;  /* 0x000000ffff027224 */ /* 0x001fc600078e0006 */
[----:B------:R-:W-:Y:S02]  /*0760*/  @P1 SEL R14, R3, 0xffffffff, P0 ;  /* 0xffffffff030e1807 */ /* 0x000fe40000000000 */
[----:B------:R-:W-:-:S07]  /*0770*/  @P1 SEL R2, R6, 0xffffffff, P0 ;  /* 0xffffffff06021807 */ /* 0x000fce0000000000 */
.L_x_20:
[----:B------:R-:W-:Y:S05]  /*0780*/  BSYNC.RECONVERGENT B0 ;  /* 0x0000000000007941 */ /* 0x000fea0003800200 */
.L_x_19:
[----:B------:R-:W-:Y:S02]  /*0790*/  @!P3 ISETP.NE.AND P1, PT, R7, R9, PT ;  /* 0x000000090700b20c */ /* 0x000fe40003f25270 */
[C---:B------:R-:W-:Y:S02]  /*07a0*/  SEL R18, R9.reuse, R6, !P2 ;  /* 0x0000000609127207 */ /* 0x040fe40005000000 */
[----:B------:R-:W-:Y:S02]  /*07b0*/  @!P3 ISETP.NE.AND P1, PT, R9, -0x1, !P1 ;  /* 0xffffffff0900b80c */ /* 0x000fe40004f25270 */
[----:B------:R-:W-:Y:S02]  /*07c0*/  SEL R19, R0, R7, !P2 ;  /* 0x0000000700137207 */ /* 0x000fe40005000000 */
[----:B------:R-:W-:Y:S02]  /*07d0*/  @!P3 SEL R18, R6, 0xffffffff, P1 ;  /* 0xffffffff0612b807 */ /* 0x000fe40000800000 */
[----:B------:R-:W-:-:S02]  /*07e0*/  @!P3 SEL R0, R0, 0xffffffff, P1 ;  /* 0xffffffff0000b807 */ /* 0x000fc40000800000 */
[-C--:B------:R-:W-:Y:S02]  /*07f0*/  SEL R20, R11, R6.reuse, !P2 ;  /* 0x000000060b147207 */ /* 0x080fe40005000000 */
[-C--:B0-----:R-:W-:Y:S02]  /*0800*/  SEL R3, R8, R7.reuse, !P2 ;  /* 0x0000000708037207 */ /* 0x081fe40005000000 */
[----:B------:R-:W-:Y:S02]  /*0810*/  SEL R17, R13, R6, !P2 ;  /* 0x000000060d117207 */ /* 0x000fe40005000000 */
[----:B------:R-:W-:Y:S02]  /*0820*/  SEL R16, R10, R7, !P2 ;  /* 0x000000070a107207 */ /* 0x000fe40005000000 */
[----:B-----5:R-:W-:Y:S02]  /*0830*/  ISETP.NE.AND P1, PT, R12, R15, PT ;  /* 0x0000000f0c00720c */ /* 0x020fe40003f25270 */
[----:B------:R-:W-:-:S02]  /*0840*/  @!P4 ISETP.NE.AND P2, PT, R7, R11, PT ;  /* 0x0000000b0700c20c */ /* 0x000fc40003f45270 */
[----:B------:R-:W-:Y:S02]  /*0850*/  @!P5 ISETP.NE.AND P0, PT, R7, R13, PT ;  /* 0x0000000d0700d20c */ /* 0x000fe40003f05270 */
[----:B------:R-:W-:Y:S02]  /*0860*/  @!P4 ISETP.NE.AND P2, PT, R11, -0x1, !P2 ;  /* 0xffffffff0b00c80c */ /* 0x000fe40005745270 */
[----:B------:R-:W-:Y:S02]  /*0870*/  @!P5 ISETP.NE.AND P0, PT, R13, -0x1, !P0 ;  /* 0xffffffff0d00d80c */ /* 0x000fe40004705270 */
[C---:B------:R-:W-:Y:S02]  /*0880*/  @!P3 ISETP.NE.AND P6, PT, R6.reuse, -0x1, PT ;  /* 0xffffffff0600b80c */ /* 0x040fe40003fc5270 */
[----:B------:R-:W-:Y:S02]  /*0890*/  @!P4 SEL R20, R6, 0xffffffff, P2 ;  /* 0xffffffff0614c807 */ /* 0x000fe40001000000 */
[----:B------:R-:W-:-:S02]  /*08a0*/  @!P4 SEL R7, R8, 0xffffffff, P2 ;  /* 0xffffffff0807c807 */ /* 0x000fc40001000000 */
[C---:B------:R-:W-:Y:S02]  /*08b0*/  @!P4 ISETP.NE.AND P2, PT, R6.reuse, -0x1, PT ;  /* 0xffffffff0600c80c */ /* 0x040fe40003f45270 */
[----:B------:R-:W-:Y:S02]  /*08c0*/  @!P5 SEL R17, R6, 0xffffffff, P0 ;  /* 0xffffffff0611d807 */ /* 0x000fe40000000000 */
[----:B------:R-:W-:Y:S02]  /*08d0*/  @!P5 SEL R10, R10, 0xffffffff, P0 ;  /* 0xffffffff0a0ad807 */ /* 0x000fe40000000000 */
[----:B------:R-:W-:Y:S02]  /*08e0*/  @!P3 SEL R19, R0, 0xffffffff, P6 ;  /* 0xffffffff0013b807 */ /* 0x000fe40003000000 */
[----:B------:R-:W-:Y:S02]  /*08f0*/  @!P5 ISETP.NE.AND P0, PT, R6, -0x1, PT ;  /* 0xffffffff0600d80c */ /* 0x000fe40003f05270 */
[----:B------:R-:W-:Y:S01]  /*0900*/  @!P4 SEL R3, R7, 0xffffffff, P2 ;  /* 0xffffffff0703c807 */ /* 0x000fe20001000000 */
[----:B------:R-:W-:Y:S01]  /*0910*/  IMAD.MOV.U32 R7, RZ, RZ, R19 ;  /* 0x000000ffff077224 */ /* 0x000fe200078e0013 */
[----:B------:R-:W-:Y:S01]  /*0920*/  @!P5 SEL R16, R10, 0xffffffff, P0 ;  /* 0xffffffff0a10d807 */ /* 0x000fe20000000000 */
[----:B------:R-:W-:Y:S08]  /*0930*/  @!P1 BRA `(.L_x_21) ;  /* 0x0000000000249947 */ /* 0x000ff00003800000 */
[----:B------:R-:W-:Y:S01]  /*0940*/  ISETP.NE.AND P3, PT, R18, R19, PT ;  /* 0x000000131200720c */ /* 0x000fe20003f65270 */
[----:B------:R-:W-:-:S12]  /*0950*/  IMAD.MOV.U32 R7, RZ, RZ, R15 ;  /* 0x000000ffff077224 */ /* 0x000fd800078e000f */
[----:B------:R-:W-:Y:S02]  /*0960*/  @P3 ISETP.NE.AND P0, PT, R15, R18, PT ;  /* 0x000000120f00320c */ /* 0x000fe40003f05270 */
[----:B------:R-:W-:Y:S02]  /*0970*/  @P3 ISETP.NE.AND P2, PT, R12, -0x1, PT ;  /* 0xffffffff0c00380c */ /* 0x000fe40003f45270 */
[----:B------:R-:W-:Y:S01]  /*0980*/  @P3 ISETP.NE.AND P0, PT, R18, -0x1, !P0 ;  /* 0xffffffff1200380c */ /* 0x000fe20004705270 */
[----:B------:R-:W-:-:S03]  /*0990*/  IMAD.MOV.U32 R18, RZ, RZ, R12 ;  /* 0x000000ffff127224 */ /* 0x000fc600078e000c */
[----:B------:R-:W-:Y:S02]  /*09a0*/  @P3 SEL R0, R19, 0xffffffff, P0 ;  /* 0xffffffff13003807 */ /* 0x000fe40000000000 */
[----:B------:R-:W-:Y:S02]  /*09b0*/  @P3 SEL R18, R12, 0xffffffff, P0 ;  /* 0xffffffff0c123807 */ /* 0x000fe40000000000 */
[----:B------:R-:W-:-:S07]  /*09c0*/  @P3 SEL R7, R0, 0xffffffff, P2 ;  /* 0xffffffff00073807 */ /* 0x000fce0001000000 */
.L_x_21:
[----:B------:R-:W-:Y:S02]  /*09d0*/  IMAD.MOV.U32 R11, RZ, RZ, R16 ;  /* 0x000000ffff0b7224 */ /* 0x000fe400078e0010 */
[----:B------:R-:W-:Y:S01]  /*09e0*/  IMAD.MOV.U32 R9, RZ, RZ, R3 ;  /* 0x000000ffff097224 */ /* 0x000fe200078e0003 */
[----:B------:R-:W-:Y:S06]  /*09f0*/  @!P1 BRA `(.L_x_22) ;  /* 0x0000000000249947 */ /* 0x000fec0003800000 */
        /* <DEDUP_REMOVED lines=9> */
.L_x_22:
[----:B------:R-:W-:Y:S05]  /*0a90*/  @!P1 BRA `(.L_x_23) ;  /* 0x0000000000249947 */ /* 0x000fea0003800000 */
        /* <DEDUP_REMOVED lines=9> */
.L_x_23:
[----:B------:R-:W-:Y:S01]  /*0b30*/  IMAD.MOV.U32 R3, RZ, RZ, R14 ;  /* 0x000000ffff037224 */ /* 0x000fe200078e000e */
[----:B------:R-:W-:Y:S06]  /*0b40*/  @!P1 BRA `(.L_x_24) ;  /* 0x0000000000209947 */ /* 0x000fec0003800000 */
        /* <DEDUP_REMOVED lines=8> */
.L_x_24:
[----:B------:R-:W-:Y:S04]  /*0bd0*/  STG.E desc[UR6][R4.64], R18 ;  /* 0x0000001204007986 */ /* 0x000fe8000c101906 */
[----:B------:R-:W-:Y:S04]  /*0be0*/  STG.E desc[UR6][R4.64+0x4], R7 ;  /* 0x0000040704007986 */ /* 0x000fe8000c101906 */
[----:B------:R-:W-:Y:S04]  /*0bf0*/  STG.E desc[UR6][R4.64+0x8], R20 ;  /* 0x0000081404007986 */ /* 0x000fe8000c101906 */
[----:B------:R-:W-:Y:S04]  /*0c00*/  STG.E desc[UR6][R4.64+0xc], R9 ;  /* 0x00000c0904007986 */ /* 0x000fe8000c101906 */
[----:B------:R-:W-:Y:S04]  /*0c10*/  STG.E desc[UR6][R4.64+0x10], R17 ;  /* 0x0000101104007986 */ /* 0x000fe8000c101906 */
[----:B------:R-:W-:Y:S04]  /*0c20*/  STG.E desc[UR6][R4.64+0x14], R11 ;  /* 0x0000140b04007986 */ /* 0x000fe8000c101906 */
[----:B------:R-:W-:Y:S04]  /*0c30*/  STG.E desc[UR6][R4.64+0x18], R2 ;  /* 0x0000180204007986 */ /* 0x000fe8000c101906 */
[----:B------:R-:W-:Y:S01]  /*0c40*/  STG.E desc[UR6][R4.64+0x1c], R3 ;  /* 0x00001c0304007986 */ /* 0x000fe2000c101906 */
[----:B------:R-:W-:Y:S05]  /*0c50*/  EXIT ;  /* 0x000000000000794d */ /* 0x000fea0003800000 */
.L_x_25:
        /* <DEDUP_REMOVED lines=10> */
.L_x_77:


//--------------------- .text._ZN8scan_gpu10spine_scanI18DebugRangeConcatOpEEvPNT_4DataE --------------------------
	.section	.text._ZN8scan_gpu10spine_scanI18DebugRangeConcatOpEEvPNT_4DataE,"ax",@progbits
	.align	128
        .global         _ZN8scan_gpu10spine_scanI18DebugRangeConcatOpEEvPNT_4DataE
        .type           _ZN8scan_gpu10spine_scanI18DebugRangeConcatOpEEvPNT_4DataE,@function
        .size           _ZN8scan_gpu10spine_scanI18DebugRangeConcatOpEEvPNT_4DataE,(.L_x_78 - _ZN8scan_gpu10spine_scanI18DebugRangeConcatOpEEvPNT_4DataE)
        .other          _ZN8scan_gpu10spine_scanI18DebugRangeConcatOpEEvPNT_4DataE,@"STO_CUDA_ENTRY STV_DEFAULT"
_ZN8scan_gpu10spine_scanI18DebugRangeConcatOpEEvPNT_4DataE:
.text._ZN8scan_gpu10spine_scanI18DebugRangeConcatOpEEvPNT_4DataE:
        /* <DEDUP_REMOVED lines=8> */
[----:B------:R-:W3:Y:S04]  /*0080*/  LDG.E R19, desc[UR8][R8.64+0xc] ;  /* 0x00000c0808137981 */ /* 0x000ee8000c1e1900 */
[----:B------:R0:W5:Y:S04]  /*0090*/  LDG.E R36, desc[UR8][R8.64+0x8] ;  /* 0x0000080808247981 */ /* 0x000168000c1e1900 */
        /* <DEDUP_REMOVED lines=40> */
.L_x_27:
[----:B------:R-:W-:Y:S05]  /*0320*/  BSYNC.RECONVERGENT B0 ;  /* 0x0000000000007941 */ /* 0x000fea0003800200 */
.L_x_26:
        /* <DEDUP_REMOVED lines=12> */
.L_x_29:
[----:B------:R-:W-:Y:S05]  /*03f0*/  BSYNC.RECONVERGENT B0 ;  /* 0x0000000000007941 */ /* 0x000fea0003800200 */
.L_x_28:
[----:B------:R-:W-:Y:S01]  /*0400*/  ISETP.NE.AND P0, PT, R32, R37, PT ;  /* 0x000000252000720c */ /* 0x000fe20003f05270 */
        /* <DEDUP_REMOVED lines=11> */
.L_x_31:
[----:B------:R-:W-:Y:S05]  /*04c0*/  BSYNC.RECONVERGENT B0 ;  /* 0x0000000000007941 */ /* 0x000fea0003800200 */
.L_x_30:
        /* <DEDUP_REMOVED lines=12> */
.L_x_33:
[----:B------:R-:W-:Y:S05]  /*0590*/  BSYNC.RECONVERGENT B0 ;  /* 0x0000000000007941 */ /* 0x000fea0003800200 */
.L_x_32:
        /* <DEDUP_REMOVED lines=12> */
.L_x_35:
[----:B------:R-:W-:Y:S05]  /*0660*/  BSYNC.RECONVERGENT B0 ;  /* 0x0000000000007941 */ /* 0x000fea0003800200 */
.L_x_34:
        /* <DEDUP_REMOVED lines=12> */
.L_x_37:
[----:B------:R-:W-:Y:S05]  /*0730*/  BSYNC.RECONVERGENT B0 ;  /* 0x0000000000007941 */ /* 0x000fea0003800200 */
.L_x_36:
        /* <DEDUP_REMOVED lines=12> */
.L_x_39:
[----:B------:R-:W-:Y:S05]  /*0800*/  BSYNC.RECONVERGENT B0 ;  /* 0x0000000000007941 */ /* 0x000fea0003800200 */
.L_x_38:
        /* <DEDUP_REMOVED lines=12> */
.L_x_41:
[----:B------:R-:W-:Y:S05]  /*08d0*/  BSYNC.RECONVERGENT B0 ;  /* 0x0000000000007941 */ /* 0x000fea0003800200 */
.L_x_40:
        /* <DEDUP_REMOVED lines=12> */
.L_x_43:
[----:B------:R-:W-:Y:S05]  /*09a0*/  BSYNC.RECONVERGENT B0 ;  /* 0x0000000000007941 */ /* 0x000fea0003800200 */
.L_x_42:
        /* <DEDUP_REMOVED lines=12> */
.L_x_45:
[----:B------:R-:W-:Y:S05]  /*0a70*/  BSYNC.RECONVERGENT B0 ;  /* 0x0000000000007941 */ /* 0x000fea0003800200 */
.L_x_44:
        /* <DEDUP_REMOVED lines=12> */
.L_x_47:
[----:B------:R-:W-:Y:S05]  /*0b40*/  BSYNC.RECONVERGENT B0 ;  /* 0x0000000000007941 */ /* 0x000fea0003800200 */
.L_x_46:
        /* <DEDUP_REMOVED lines=12> */
.L_x_49:
[----:B------:R-:W-:Y:S05]  /*0c10*/  BSYNC.RECONVERGENT B0 ;  /* 0x0000000000007941 */ /* 0x000fea0003800200 */
.L_x_48:
        /* <DEDUP_REMOVED lines=12> */
.L_x_51:
[----:B------:R-:W-:Y:S05]  /*0ce0*/  BSYNC.RECONVERGENT B0 ;  /* 0x0000000000007941 */ /* 0x000fea0003800200 */
.L_x_50:
        /* <DEDUP_REMOVED lines=12> */
.L_x_53:
[----:B------:R-:W-:Y:S05]  /*0db0*/  BSYNC.RECONVERGENT B0 ;  /* 0x0000000000007941 */ /* 0x000fea0003800200 */
.L_x_52:
        /* <DEDUP_REMOVED lines=12> */
.L_x_55:
[----:B------:R-:W-:Y:S05]  /*0e80*/  BSYNC.RECONVERGENT B0 ;  /* 0x0000000000007941 */ /* 0x000fea0003800200 */
.L_x_54:
[----:B------:R-:W0:Y:S01]  /*0e90*/  S2UR UR5, SR_CgaCtaId ;  /* 0x00000000000579c3 */ /* 0x000e220000008800 */
[----:B------:R-:W-:Y:S02]  /*0ea0*/  UMOV UR4, 0x400 ;  /* 0x0000040000047882 */ /* 0x000fe40000000000 */
[----:B0-----:R-:W-:Y:S01]  /*0eb0*/  ULEA UR4, UR5, UR4, 0x18 ;  /* 0x0000000405047291 */ /* 0x001fe2000f8ec0ff */
[----:B------:R-:W0:Y:S05]  /*0ec0*/  LDCU UR5, c[0x0][0x360] ;  /* 0x00006c00ff0577ac */ /* 0x000e2a0008000800 */
[----:B------:R-:W-:-:S05]  /*0ed0*/  LEA R40, R38, UR4, 0x3 ;  /* 0x0000000426287c11 */ /* 0x000fca000f8e18ff */
[----:B------:R1:W-:Y:S01]  /*0ee0*/  STS.64 [R40], R2 ;  /* 0x0000000228007388 */ /* 0x0003e20000000a00 */
[----:B0-----:R-:W-:-:S09]  /*0ef0*/  UISETP.GE.U32.AND UP0, UPT, UR5, 0x2, UPT ;  /* 0x000000020500788c */ /* 0x001fd2000bf06070 */
[----:B-1----:R-:W-:Y:S05]  /*0f00*/  BRA.U !UP0, `(.L_x_56) ;  /* 0x0000000108847547 */ /* 0x002fea000b800000 */
[----:B------:R-:W-:-:S05]  /*0f10*/  UMOV UR6, 0x1 ;  /* 0x0000000100067882 */ /* 0x000fca0000000000 */
.L_x_59:
[----:B------:R-:W-:Y:S01]  /*0f20*/  BAR.SYNC.DEFER_BLOCKING 0x0 ;  /* 0x0000000000007b1d */ /* 0x000fe20000010000 */
[----:B------:R-:W-:-:S05]  /*0f30*/  ISETP.GE.AND P0, PT, R38, UR6, PT ;  /* 0x0000000626007c0c */ /* 0x000fca000bf06270 */
[----:B------:R-:W-:Y:S01]  /*0f40*/  BSSY.RECONVERGENT B0, `(.L_x_57) ;  /* 0x0000017000007945 */ /* 0x000fe20003800200 */
[----:B------:R-:W0:Y:S02]  /*0f50*/  LDS.64 R4, [R40] ;  /* 0x0000000028047984 */ /* 0x000e240000000a00 */
[----:B0-----:R-:W-:Y:S02]  /*0f60*/  IMAD.MOV.U32 R7, RZ, RZ, R5 ;  /* 0x000000ffff077224 */ /* 0x001fe400078e0005 */
[----:B------:R-:W-:-:S03]  /*0f70*/  IMAD.MOV.U32 R6, RZ, RZ, R4 ;  /* 0x000000ffff067224 */ /* 0x000fc600078e0004 */
[----:B------:R-:W-:Y:S05]  /*0f80*/  @!P0 BRA `(.L_x_58) ;  /* 0x0000000000488947 */ /* 0x000fea0003800000 */
[----:B------:R-:W0:Y:S01]  /*0f90*/  S2UR UR5, SR_CgaCtaId ;  /* 0x00000000000579c3 */ /* 0x000e220000008800 */
[----:B------:R-:W-:Y:S01]  /*0fa0*/  UMOV UR4, 0x400 ;  /* 0x0000040000047882 */ /* 0x000fe20000000000 */
[----:B------:R-:W-:Y:S02]  /*0fb0*/  VIADD R6, R38, -UR6 ;  /* 0x8000000626067c36 */ /* 0x000fe40008000000 */
[----:B------:R-:W-:Y:S01]  /*0fc0*/  IMAD.MOV.U32 R7, RZ, RZ, R5 ;  /* 0x000000ffff077224 */ /* 0x000fe200078e0005 */
[----:B0-----:R-:W-:-:S06]  /*0fd0*/  ULEA UR4, UR5, UR4, 0x18 ;  /* 0x0000000405047291 */ /* 0x001fcc000f8ec0ff */
[----:B------:R-:W-:Y:S01]  /*0fe0*/  LEA R8, R6, UR4, 0x3 ;  /* 0x0000000406087c11 */ /* 0x000fe2000f8e18ff */
[----:B------:R-:W-:-:S05]  /*0ff0*/  IMAD.MOV.U32 R6, RZ, RZ, R4 ;  /* 0x000000ffff067224 */ /* 0x000fca00078e0004 */
[----:B------:R-:W0:Y:S02]  /*1000*/  LDS.64 R8, [R8] ;  /* 0x0000000008087984 */ /* 0x000e240000000a00 */
[----:B0-----:R-:W-:-:S13]  /*1010*/  ISETP.NE.AND P0, PT, R8, R9, PT ;  /* 0x000000090800720c */ /* 0x001fda0003f05270 */
        /* <DEDUP_REMOVED lines=9> */
.L_x_58:
[----:B------:R-:W-:Y:S05]  /*10b0*/  BSYNC.RECONVERGENT B0 ;  /* 0x0000000000007941 */ /* 0x000fea0003800200 */
.L_x_57:
[----:B------:R-:W-:Y:S01]  /*10c0*/  BAR.SYNC.DEFER_BLOCKING 0x0 ;  /* 0x0000000000007b1d */ /* 0x000fe20000010000 */
[----:B------:R-:W-:-:S05]  /*10d0*/  USHF.L.U32 UR6, UR6, 0x1, URZ ;  /* 0x0000000106067899 */ /* 0x000fca00080006ff */
[----:B------:R-:W0:Y:S01]  /*10e0*/  LDCU UR4, c[0x0][0x360] ;  /* 0x00006c00ff0477ac */ /* 0x000e220008000800 */
[----:B------:R1:W-:Y:S01]  /*10f0*/  STS.64 [R40], R6 ;  /* 0x0000000628007388 */ /* 0x0003e20000000a00 */
[----:B0-----:R-:W-:-:S09]  /*1100*/  UISETP.GE.AND UP0, UPT, UR6, UR4, UPT ;  /* 0x000000040600728c */ /* 0x001fd2000bf06270 */
[----:B-1----:R-:W-:Y:S05]  /*1110*/  BRA.U !UP0, `(.L_x_59) ;  /* 0xfffffffd08807547 */ /* 0x002fea000b83ffff */
.L_x_56:
[----:B------:R-:W-:Y:S01]  /*1120*/  BAR.SYNC.DEFER_BLOCKING 0x0 ;  /* 0x0000000000007b1d */ /* 0x000fe20000010000 */
[----:B------:R-:W-:Y:S02]  /*1130*/  ISETP.NE.AND P0, PT, R38, RZ, PT ;  /* 0x000000ff2600720c */ /* 0x000fe40003f05270 */
[----:B------:R-:W-:Y:S01]  /*1140*/  CS2R R4, SRZ ;  /* 0x0000000000047805 */ /* 0x000fe2000001ff00 */
[----:B------:R-:W-:Y:S02]  /*1150*/  IMAD.MOV.U32 R41, RZ, RZ, R2 ;  /* 0x000000ffff297224 */ /* 0x000fe400078e0002 */
[----:B------:R-:W-:Y:S08]  /*1160*/  BSSY.RECONVERGENT B0, `(.L_x_60) ;  /* 0x000005e000007945 */ /* 0x000ff00003800200 */
[----:B------:R-:W0:Y:S02]  /*1170*/  @P0 LDS.64 R4, [R40+-0x8] ;  /* 0xfffff80028040984 */ /* 0x000e240000000a00 */
[----:B0-----:R-:W-:-:S04]  /*1180*/  ISETP.NE.AND P1, PT, R4, R5, PT ;  /* 0x000000050400720c */ /* 0x001fc80003f25270 */
[----:B------:R-:W-:Y:S02]  /*1190*/  ISETP.EQ.OR P5, PT, R36, R39, !P1 ;  /* 0x000000272400720c */ /* 0x000fe40004fa2670 */
[----:B------:R-:W-:Y:S02]  /*11a0*/  ISETP.EQ.OR P3, PT, R32, R37, !P1 ;  /* 0x000000252000720c */ /* 0x000fe40004f62670 */
[----:B------:R-:W-:Y:S02]  /*11b0*/  ISETP.EQ.OR P4, PT, R34, R35, !P1 ;  /* 0x000000232200720c */ /* 0x000fe40004f82670 */
[----:B------:R-:W-:Y:S02]  /*11c0*/  SEL R6, R39, R5, !P1 ;  /* 0x0000000527067207 */ /* 0x000fe40004800000 */
[----:B------:R-:W-:-:S05]  /*11d0*/  SEL R8, R36, R4, !P1 ;  /* 0x0000000424087207 */ /* 0x000fca0004800000 */
[C---:B------:R-:W-:Y:S02]  /*11e0*/  @!P5 ISETP.NE.AND P2, PT, R5.reuse, R36, PT ;  /* 0x000000240500d20c */ /* 0x040fe40003f45270 */
[----:B------:R-:W-:Y:S02]  /*11f0*/  @!P5 ISETP.NE.AND P6, PT, R4, -0x1, PT ;  /* 0xffffffff0400d80c */ /* 0x000fe40003fc5270 */
[----:B------:R-:W-:Y:S02]  /*1200*/  @!P5 ISETP.NE.AND P2, PT, R36, -0x1, !P2 ;  /* 0xffffffff2400d80c */ /* 0x000fe40005745270 */
[----:B------:R-:W-:Y:S02]  /*1210*/  @!P3 ISETP.NE.AND P0, PT, R5, R32, PT ;  /* 0x000000200500b20c */ /* 0x000fe40003f05270 */
[----:B------:R-:W-:Y:S02]  /*1220*/  @!P5 SEL R7, R39, 0xffffffff, P2 ;  /* 0xffffffff2707d807 */ /* 0x000fe40001000000 */
[----:B------:R-:W-:-:S02]  /*1230*/  @!P5 SEL R8, R4, 0xffffffff, P2 ;  /* 0xffffffff0408d807 */ /* 0x000fc40001000000 */
[----:B------:R-:W-:Y:S02]  /*1240*/  @!P5 SEL R6, R7, 0xffffffff, P6 ;  /* 0xffffffff0706d807 */ /* 0x000fe40003000000 */
[----:B------:R-:W-:Y:S02]  /*1250*/  @!P3 ISETP.NE.AND P0, PT, R32, -0x1, !P0 ;  /* 0xffffffff2000b80c */ /* 0x000fe40004705270 */
[----:B------:R-:W-:Y:S02]  /*1260*/  ISETP.EQ.OR P5, PT, R16, R19, !P1 ;  /* 0x000000131000720c */ /* 0x000fe40004fa2670 */
[----:B------:R-:W-:Y:S02]  /*1270*/  @!P3 ISETP.NE.AND P6, PT, R4, -0x1, PT ;  /* 0xffffffff0400b80c */ /* 0x000fe40003fc5270 */
[----:B------:R-:W-:Y:S02]  /*1280*/  @!P3 SEL R9, R37, 0xffffffff, P0 ;  /* 0xffffffff2509b807 */ /* 0x000fe40000000000 */
[----:B------:R-:W-:-:S02]  /*1290*/  @!P4 ISETP.NE.AND P2, PT, R5, R34, PT ;  /* 0x000000220500c20c */ /* 0x000fc40003f45270 */
[----:B------:R-:W-:Y:S02]  /*12a0*/  SEL R7, R37, R5, !P1 ;  /* 0x0000000525077207 */ /* 0x000fe40004800000 */
[----:B------:R-:W-:Y:S02]  /*12b0*/  SEL R32, R32, R4, !P1 ;  /* 0x0000000420207207 */ /* 0x000fe40004800000 */
[----:B------:R-:W-:Y:S02]  /*12c0*/  @!P3 SEL R7, R9, 0xffffffff, P6 ;  /* 0xffffffff0907b807 */ /* 0x000fe40003000000 */
[----:B------:R-:W-:Y:S02]  /*12d0*/  @!P3 SEL R32, R4, 0xffffffff, P0 ;  /* 0xffffffff0420b807 */ /* 0x000fe40000000000 */
[----:B------:R-:W-:Y:S02]  /*12e0*/  @!P4 ISETP.NE.AND P2, PT, R34, -0x1, !P2 ;  /* 0xffffffff2200c80c */ /* 0x000fe40005745270 */
[----:B------:R-:W-:-:S02]  /*12f0*/  ISETP.EQ.OR P3, PT, R18, R21, !P1 ;  /* 0x000000151200720c */ /* 0x000fc40004f62670 */
[C---:B------:R-:W-:Y:S02]  /*1300*/  SEL R9, R35.reuse, R5, !P1 ;  /* 0x0000000523097207 */ /* 0x040fe40004800000 */
[----:B------:R-:W-:Y:S02]  /*1310*/  @!P4 SEL R36, R35, 0xffffffff, P2 ;  /* 0xffffffff2324c807 */ /* 0x000fe40001000000 */
[----:B------:R-:W-:Y:S02]  /*1320*/  @!P5 ISETP.NE.AND P0, PT, R5, R16, PT ;  /* 0x000000100500d20c */ /* 0x000fe40003f05270 */
[----:B------:R-:W-:Y:S02]  /*1330*/  SEL R35, R34, R4, !P1 ;  /* 0x0000000422237207 */ /* 0x000fe40004800000 */
[C---:B------:R-:W-:Y:S02]  /*1340*/  @!P4 SEL R35, R4.reuse, 0xffffffff, P2 ;  /* 0xffffffff0423c807 */ /* 0x040fe40001000000 */
[----:B------:R-:W-:-:S02]  /*1350*/  @!P4 ISETP.NE.AND P6, PT, R4, -0x1, PT ;  /* 0xffffffff0400c80c */ /* 0x000fc40003fc5270 */
[----:B------:R-:W-:Y:S02]  /*1360*/  ISETP.EQ.OR P2, PT, R20, R23, !P1 ;  /* 0x000000171400720c */ /* 0x000fe40004f42670 */
[----:B------:R-:W-:Y:S02]  /*1370*/  @!P5 ISETP.NE.AND P0, PT, R16, -0x1, !P0 ;  /* 0xffffffff1000d80c */ /* 0x000fe40004705270 */
[----:B------:R-:W-:Y:S02]  /*1380*/  @!P4 SEL R9, R36, 0xffffffff, P6 ;  /* 0xffffffff2409c807 */ /* 0x000fe40003000000 */
[C---:B------:R-:W-:Y:S02]  /*1390*/  SEL R34, R19.reuse, R5, !P1 ;  /* 0x0000000513227207 */ /* 0x040fe40004800000 */
[----:B------:R-:W-:Y:S02]  /*13a0*/  @!P5 ISETP.NE.AND P6, PT, R4, -0x1, PT ;  /* 0xffffffff0400d80c */ /* 0x000fe40003fc5270 */
[----:B------:R-:W-:-:S02]  /*13b0*/  @!P5 SEL R19, R19, 0xffffffff, P0 ;  /* 0xffffffff1313d807 */ /* 0x000fc40000000000 */
[----:B------:R-:W-:Y:S02]  /*13c0*/  @!P3 ISETP.NE.AND P4, PT, R5, R18, PT ;  /* 0x000000120500b20c */ /* 0x000fe40003f85270 */
[----:B------:R-:W-:Y:S02]  /*13d0*/  SEL R16, R16, R4, !P1 ;  /* 0x0000000410107207 */ /* 0x000fe40004800000 */
[----:B------:R-:W-:Y:S02]  /*13e0*/  @!P5 SEL R34, R19, 0xffffffff, P6 ;  /* 0xffffffff1322d807 */ /* 0x000fe40003000000 */
[----:B------:R-:W-:Y:S02]  /*13f0*/  @!P5 SEL R16, R4, 0xffffffff, P0 ;  /* 0xffffffff0410d807 */ /* 0x000fe40000000000 */
[----:B------:R-:W-:Y:S02]  /*1400*/  @!P3 ISETP.NE.AND P4, PT, R18, -0x1, !P4 ;  /* 0xffffffff1200b80c */ /* 0x000fe40006785270 */
[----:B------:R-:W-:-:S02]  /*1410*/  ISETP.EQ.OR P5, PT, R22, R25, !P1 ;  /* 0x000000191600720c */ /* 0x000fc40004fa2670 */
[----:B------:R-:W-:Y:S02]  /*1420*/  SEL R19, R18, R4, !P1 ;  /* 0x0000000412137207 */ /* 0x000fe40004800000 */
[----:B------:R-:W-:Y:S02]  /*1430*/  SEL R18, R21, R5, !P1 ;  /* 0x0000000515127207 */ /* 0x000fe40004800000 */
[----:B------:R-:W-:Y:S02]  /*1440*/  @!P2 ISETP.NE.AND P0, PT, R5, R20, PT ;  /* 0x000000140500a20c */ /* 0x000fe40003f05270 */
[----:B------:R-:W-:Y:S02]  /*1450*/  @!P3 SEL R19, R4, 0xffffffff, P4 ;  /* 0xffffffff0413b807 */ /* 0x000fe40002000000 */
[----:B------:R-:W-:Y:S02]  /*1460*/  @!P3 SEL R21, R21, 0xffffffff, P4 ;  /* 0xffffffff1515b807 */ /* 0x000fe40002000000 */
[----:B------:R-:W-:-:S02]  /*1470*/  ISETP.EQ.OR P4, PT, R24, R27, !P1 ;  /* 0x0000001b1800720c */ /* 0x000fc40004f82670 */
[----:B------:R-:W-:Y:S02]  /*1480*/  @!P3 ISETP.NE.AND P6, PT, R4, -0x1, PT ;  /* 0xffffffff0400b80c */ /* 0x000fe40003fc5270 */
[----:B------:R-:W-:Y:S02]  /*1490*/  @!P2 ISETP.NE.AND P0, PT, R20, -0x1, !P0 ;  /* 0xffffffff1400a80c */ /* 0x000fe40004705270 */
[----:B------:R-:W-:Y:S02]  /*14a0*/  @!P3 SEL R18, R21, 0xffffffff, P6 ;  /* 0xffffffff1512b807 */ /* 0x000fe40003000000 */
[----:B------:R-:W-:Y:S02]  /*14b0*/  @!P2 ISETP.NE.AND P6, PT, R4, -0x1, PT ;  /* 0xffffffff0400a80c */ /* 0x000fe40003fc5270 */
[C---:B------:R-:W-:Y:S02]  /*14c0*/  @!P2 SEL R36, R23.reuse, 0xffffffff, P0 ;  /* 0xffffffff1724a807 */ /* 0x040fe40000000000 */
[----:B------:R-:W-:-:S02]  /*14d0*/  SEL R21, R23, R5, !P1 ;  /* 0x0000000517157207 */ /* 0x000fc40004800000 */
[----:B------:R-:W-:Y:S02]  /*14e0*/  @!P5 ISETP.NE.AND P3, PT, R5, R22, PT ;  /* 0x000000160500d20c */ /* 0x000fe40003f65270 */
[----:B------:R-:W-:Y:S02]  /*14f0*/  SEL R23, R20, R4, !P1 ;  /* 0x0000000414177207 */ /* 0x000fe40004800000 */
[----:B------:R-:W-:Y:S02]  /*1500*/  @!P2 SEL R21, R36, 0xffffffff, P6 ;  /* 0xffffffff2415a807 */ /* 0x000fe40003000000 */
[----:B------:R-:W-:Y:S02]  /*1510*/  @!P2 SEL R23, R4, 0xffffffff, P0 ;  /* 0xffffffff0417a807 */ /* 0x000fe40000000000 */
[----:B------:R-:W-:Y:S02]  /*1520*/  ISETP.EQ.OR P2, PT, R26, R29, !P1 ;  /* 0x0000001d1a00720c */ /* 0x000fe40004f42670 */
[----:B------:R-:W-:-:S02]  /*1530*/  @!P5 ISETP.NE.AND P3, PT, R22, -0x1, !P3 ;  /* 0xffffffff1600d80c */ /* 0x000fc40005f65270 */
[----:B------:R-:W-:Y:S02]  /*1540*/  @!P4 ISETP.NE.AND P0, PT, R5, R24, PT ;  /* 0x000000180500c20c */ /* 0x000fe40003f05270 */
[C---:B------:R-:W-:Y:S02]  /*1550*/  SEL R20, R25.reuse, R5, !P1 ;  /* 0x0000000519147207 */ /* 0x040fe40004800000 */
[----:B------:R-:W-:Y:S02]  /*1560*/  @!P5 ISETP.NE.AND P6, PT, R4, -0x1, PT ;  /* 0xffffffff0400d80c */ /* 0x000fe40003fc5270 */
[----:B------:R-:W-:Y:S02]  /*1570*/  @!P5 SEL R25, R25, 0xffffffff, P3 ;  /* 0xffffffff1919d807 */ /* 0x000fe40001800000 */
[----:B------:R-:W-:Y:S02]  /*1580*/  @!P4 ISETP.NE.AND P0, PT, R24, -0x1, !P0 ;  /* 0xffffffff1800c80c */ /* 0x000fe40004705270 */
[----:B------:R-:W-:-:S02]  /*1590*/  @!P5 SEL R20, R25, 0xffffffff, P6 ;  /* 0xffffffff1914d807 */ /* 0x000fc40003000000 */
[C---:B------:R-:W-:Y:S02]  /*15a0*/  SEL R25, R27.reuse, R5, !P1 ;  /* 0x000000051b197207 */ /* 0x040fe40004800000 */
[----:B------:R-:W-:Y:S02]  /*15b0*/  @!P4 SEL R36, R27, 0xffffffff, P0 ;  /* 0xffffffff1b24c807 */ /* 0x000fe40000000000 */
[----:B------:R-:W-:Y:S02]  /*15c0*/  SEL R27, R22, R4, !P1 ;  /* 0x00000004161b7207 */ /* 0x000fe40004800000 */
[----:B------:R-:W-:Y:S02]  /*15d0*/  @!P5 SEL R27, R4, 0xffffffff, P3 ;  /* 0xffffffff041bd807 */ /* 0x000fe40001800000 */
[----:B------:R-:W-:Y:S02]  /*15e0*/  @!P2 ISETP.NE.AND P5, PT, R5, R26, PT ;  /* 0x0000001a0500a20c */ /* 0x000fe40003fa5270 */
[----:B------:R-:W-:-:S02]  /*15f0*/  SEL R39, R24, R4, !P1 ;  /* 0x0000000418277207 */ /* 0x000fc40004800000 */
[C---:B------:R-:W-:Y:S02]  /*1600*/  @!P4 ISETP.NE.AND P6, PT, R4.reuse, -0x1, PT ;  /* 0xffffffff0400c80c */ /* 0x040fe40003fc5270 */
[----:B------:R-:W-:Y:S02]  /*1610*/  @!P4 SEL R39, R4, 0xffffffff, P0 ;  /* 0xffffffff0427c807 */ /* 0x000fe40000000000 */
[----:B------:R-:W-:Y:S02]  /*1620*/  @!P2 ISETP.NE.AND P5, PT, R26, -0x1, !P5 ;  /* 0xffffffff1a00a80c */ /* 0x000fe40006fa5270 */
[----:B------:R-:W-:Y:S02]  /*1630*/  @!P2 ISETP.NE.AND P0, PT, R4, -0x1, PT ;  /* 0xffffffff0400a80c */ /* 0x000fe40003f05270 */
[----:B------:R-:W-:Y:S02]  /*1640*/  @!P4 SEL R25, R36, 0xffffffff, P6 ;  /* 0xffffffff2419c807 */ /* 0x000fe40003000000 */
[----:B------:R-:W-:-:S02]  /*1650*/  SEL R37, R29, R5, !P1 ;  /* 0x000000051d257207 */ /* 0x000fc40004800000 */
[----:B------:R-:W-:Y:S01]  /*1660*/  @!P2 SEL R24, R29, 0xffffffff, P5 ;  /* 0xffffffff1d18a807 */ /* 0x000fe20002800000 */
[----:B------:R-:W-:Y:S01]  /*1670*/  IMAD.MOV.U32 R29, RZ, RZ, R3 ;  /* 0x000000ffff1d7224 */ /* 0x000fe200078e0003 */
[----:B------:R-:W-:Y:S02]  /*1680*/  ISETP.EQ.OR P3, PT, R28, R31, !P1 ;  /* 0x0000001f1c00720c */ /* 0x000fe40004f62670 */
[----:B------:R-:W-:Y:S02]  /*1690*/  ISETP.EQ.OR P4, PT, R30, R33, !P1 ;  /* 0x000000211e00720c */ /* 0x000fe40004f82670 */
[----:B------:R-:W-:Y:S01]  /*16a0*/  P2R R22, PR, RZ, 0x1 ;  /* 0x00000001ff167803 */ /* 0x000fe20000000000 */
[----:B------:R-:W-:Y:S10]  /*16b0*/  @!P1 BRA `(.L_x_61) ;  /* 0x0000000000209947 */ /* 0x000ff40003800000 */
        /* <DEDUP_REMOVED lines=8> */
.L_x_61:
[----:B------:R-:W-:Y:S05]  /*1740*/  BSYNC.RECONVERGENT B0 ;  /* 0x0000000000007941 */ /* 0x000fea0003800200 */
.L_x_60:
[----:B------:R-:W-:Y:S02]  /*1750*/  ISETP.NE.AND P0, PT, R22, RZ, PT ;  /* 0x000000ff1600720c */ /* 0x000fe40003f05270 */
[----:B------:R-:W-:Y:S02]  /*1760*/  SEL R45, R26, R4, !P1 ;  /* 0x000000041a2d7207 */ /* 0x000fe40004800000 */
[----:B------:R-:W-:Y:S01]  /*1770*/  @!P2 SEL R37, R24, 0xffffffff, P0 ;  /* 0xffffffff1825a807 */ /* 0x000fe20000000000 */
[----:B------:R-:W0:Y:S01]  /*1780*/  S2R R26, SR_TID.X ;  /* 0x00000000001a7919 */ /* 0x000e220000002100 */
[----:B------:R-:W-:Y:S02]  /*1790*/  @!P3 ISETP.NE.AND P0, PT, R5, R28, PT ;  /* 0x0000001c0500b20c */ /* 0x000fe40003f05270 */
[----:B------:R-:W-:Y:S02]  /*17a0*/  @!P2 SEL R45, R4, 0xffffffff, P5 ;  /* 0xffffffff042da807 */ /* 0x000fe40002800000 */
[----:B------:R-:W-:-:S02]  /*17b0*/  @!P3 ISETP.NE.AND P0, PT, R28, -0x1, !P0 ;  /* 0xffffffff1c00b80c */ /* 0x000fc40004705270 */
[----:B------:R-:W-:Y:S02]  /*17c0*/  @!P4 ISETP.NE.AND P2, PT, R5, R30, PT ;  /* 0x0000001e0500c20c */ /* 0x000fe40003f45270 */
[----:B------:R-:W-:Y:S02]  /*17d0*/  ISETP.EQ.OR P5, PT, R17, R0, !P1 ;  /* 0x000000001100720c */ /* 0x000fe40004fa2670 */
[----:B------:R-:W-:Y:S02]  /*17e0*/  @!P3 ISETP.NE.AND P6, PT, R4, -0x1, PT ;  /* 0xffffffff0400b80c */ /* 0x000fe40003fc5270 */
[C---:B------:R-:W-:Y:S02]  /*17f0*/  @!P3 SEL R2, R31.reuse, 0xffffffff, P0 ;  /* 0xffffffff1f02b807 */ /* 0x040fe40000000000 */
[----:B------:R-:W-:Y:S02]  /*1800*/  @!P4 ISETP.NE.AND P2, PT, R30, -0x1, !P2 ;  /* 0xffffffff1e00c80c */ /* 0x000fe40005745270 */
[----:B------:R-:W-:-:S02]  /*1810*/  SEL R43, R31, R5, !P1 ;  /* 0x000000051f2b7207 */ /* 0x000fc40004800000 */
[----:B------:R-:W-:Y:S02]  /*1820*/  @!P3 SEL R43, R2, 0xffffffff, P6 ;  /* 0xffffffff022bb807 */ /* 0x000fe40003000000 */
[----:B------:R-:W-:Y:S02]  /*1830*/  @!P4 ISETP.NE.AND P6, PT, R4, -0x1, PT ;  /* 0xffffffff0400c80c */ /* 0x000fe40003fc5270 */
[C---:B------:R-:W-:Y:S02]  /*1840*/  @!P4 SEL R2, R33.reuse, 0xffffffff, P2 ;  /* 0xffffffff2102c807 */ /* 0x040fe40001000000 */
[----:B------:R-:W-:Y:S02]  /*1850*/  SEL R31, R33, R5, !P1 ;  /* 0x00000005211f7207 */ /* 0x000fe40004800000 */
[-C--:B------:R-:W-:Y:S02]  /*1860*/  SEL R33, R28, R4.reuse, !P1 ;  /* 0x000000041c217207 */ /* 0x080fe40004800000 */
[----:B------:R-:W-:-:S02]  /*1870*/  SEL R24, R30, R4, !P1 ;  /* 0x000000041e187207 */ /* 0x000fc40004800000 */
[----:B------:R-:W-:Y:S01]  /*1880*/  @!P4 SEL R31, R2, 0xffffffff, P6 ;  /* 0xffffffff021fc807 */ /* 0x000fe20003000000 */
[----:B0-----:R-:W-:Y:S01]  /*1890*/  IMAD.SHL.U32 R28, R26, 0x10, RZ ;  /* 0x000000101a1c7824 */ /* 0x001fe200078e00ff */
[C---:B------:R-:W-:Y:S01]  /*18a0*/  @!P3 SEL R33, R4.reuse, 0xffffffff, P0 ;  /* 0xffffffff0421b807 */ /* 0x040fe20000000000 */
[----:B------:R-:W0:Y:S01]  /*18b0*/  LDC.64 R2, c[0x0][0x380] ;  /* 0x0000e000ff027b82 */ /* 0x000e220000000a00 */
[----:B------:R-:W-:Y:S02]  /*18c0*/  @!P4 SEL R24, R4, 0xffffffff, P2 ;  /* 0xffffffff0418c807 */ /* 0x000fe40001000000 */
[----:B------:R-:W-:Y:S02]  /*18d0*/  ISETP.EQ.OR P3, PT, R10, R11, !P1 ;  /* 0x0000000b0a00720c */ /* 0x000fe40004f62670 */
[----:B------:R-:W-:Y:S02]  /*18e0*/  @!P5 ISETP.NE.AND P0, PT, R4, -0x1, PT ;  /* 0xffffffff0400d80c */ /* 0x000fe40003f05270 */
[----:B------:R-:W-:-:S02]  /*18f0*/  ISETP.EQ.OR P4, PT, R12, R13, !P1 ;  /* 0x0000000d0c00720c */ /* 0x000fc40004f82670 */
[----:B------:R-:W-:Y:S02]  /*1900*/  ISETP.EQ.OR P2, PT, R14, R15, !P1 ;  /* 0x0000000f0e00720c */ /* 0x000fe40004f42670 */
[----:B------:R-:W-:Y:S02]  /*1910*/  @!P5 ISETP.NE.AND P0, PT, R17, -0x1, P0 ;  /* 0xffffffff1100d80c */ /* 0x000fe40000705270 */
[C---:B------:R-:W-:Y:S02]  /*1920*/  SEL R22, R0.reuse, R5, !P1 ;  /* 0x0000000500167207 */ /* 0x040fe40004800000 */
[----:B------:R-:W-:Y:S02]  /*1930*/  @!P5 ISETP.EQ.AND P0, PT, R5, R17, P0 ;  /* 0x000000110500d20c */ /* 0x000fe40000702270 */
[----:B------:R-:W-:Y:S02]  /*1940*/  SEL R17, R17, R4, !P1 ;  /* 0x0000000411117207 */ /* 0x000fe40004800000 */
[----:B------:R-:W-:-:S02]  /*1950*/  @!P5 SEL R22, R0, 0xffffffff, P0 ;  /* 0xffffffff0016d807 */ /* 0x000fc40000000000 */
[----:B------:R-:W-:Y:S02]  /*1960*/  @!P5 SEL R17, R4, 0xffffffff, P0 ;  /* 0xffffffff0411d807 */ /* 0x000fe40000000000 */
[C---:B------:R-:W-:Y:S01]  /*1970*/  @!P3 ISETP.NE.AND P5, PT, R5.reuse, R10, PT ;  /* 0x0000000a0500b20c */ /* 0x040fe20003fa5270 */
[----:B0-----:R-:W-:Y:S01]  /*1980*/  IMAD.WIDE.U32 R2, R28, 0x8, R2 ;  /* 0x000000081c027825 */ /* 0x001fe200078e0002 */
[C---:B------:R-:W-:Y:S02]  /*1990*/  @!P4 ISETP.NE.AND P6, PT, R5.reuse, R12, PT ;  /* 0x0000000c0500c20c */ /* 0x040fe40003fc5270 */
[----:B------:R-:W-:Y:S02]  /*19a0*/  @!P2 ISETP.NE.AND P0, PT, R5, R14, PT ;  /* 0x0000000e0500a20c */ /* 0x000fe40003f05270 */
[----:B------:R-:W-:Y:S01]  /*19b0*/  @!P3 ISETP.NE.AND P5, PT, R10, -0x1, !P5 ;  /* 0xffffffff0a00b80c */ /* 0x000fe20006fa5270 */
[----:B------:R-:W-:Y:S01]  /*19c0*/  STG.E desc[UR8][R2.64+0x78], R41 ;  /* 0x0000782902007986 */ /* 0x000fe2000c101908 */
[----:B------:R-:W-:-:S02]  /*19d0*/  @!P4 ISETP.NE.AND P6, PT, R12, -0x1, !P6 ;  /* 0xffffffff0c00c80c */ /* 0x000fc400077c5270 */
[-C--:B------:R-:W-:Y:S01]  /*19e0*/  SEL R0, R10, R4.reuse, !P1 ;  /* 0x000000040a007207 */ /* 0x080fe20004800000 */
[----:B------:R-:W-:Y:S01]  /*19f0*/  STG.E desc[UR8][R2.64+0x7c], R29 ;  /* 0x00007c1d02007986 */ /* 0x000fe2000c101908 */
[----:B------:R-:W-:Y:S02]  /*1a00*/  @!P2 ISETP.NE.AND P0, PT, R14, -0x1, !P0 ;  /* 0xffffffff0e00a80c */ /* 0x000fe40004705270 */
[-C--:B------:R-:W-:Y:S01]  /*1a10*/  SEL R10, R12, R4.reuse, !P1 ;  /* 0x000000040c0a7207 */ /* 0x080fe20004800000 */
[----:B------:R-:W-:Y:S01]  /*1a20*/  STG.E desc[UR8][R2.64+0x8], R8 ;  /* 0x0000080802007986 */ /* 0x000fe2000c101908 */
[----:B------:R-:W-:Y:S02]  /*1a30*/  SEL R26, R14, R4, !P1 ;  /* 0x000000040e1a7207 */ /* 0x000fe40004800000 */
[-C--:B------:R-:W-:Y:S01]  /*1a40*/  SEL R12, R11, R5.reuse, !P1 ;  /* 0x000000050b0c7207 */ /* 0x080fe20004800000 */
[----:B------:R-:W-:Y:S01]  /*1a50*/  STG.E desc[UR8][R2.64+0x10], R32 ;  /* 0x0000102002007986 */ /* 0x000fe2000c101908 */
[----:B------:R-:W-:-:S02]  /*1a60*/  SEL R14, R13, R5, !P1 ;  /* 0x000000050d0e7207 */ /* 0x000fc40004800000 */
[----:B------:R-:W-:Y:S01]  /*1a70*/  SEL R5, R15, R5, !P1 ;  /* 0x000000050f057207 */ /* 0x000fe20004800000 */
[----:B------:R-:W-:Y:S01]  /*1a80*/  STG.E desc[UR8][R2.64+0x18], R35 ;  /* 0x0000182302007986 */ /* 0x000fe2000c101908 */
[C---:B------:R-:W-:Y:S02]  /*1a90*/  @!P3 SEL R0, R4.reuse, 0xffffffff, P5 ;  /* 0xffffffff0400b807 */ /* 0x040fe40002800000 */
[----:B------:R-:W-:Y:S01]  /*1aa0*/  @!P3 SEL R11, R11, 0xffffffff, P5 ;  /* 0xffffffff0b0bb807 */ /* 0x000fe20002800000 */
[----:B------:R-:W-:Y:S01]  /*1ab0*/  STG.E desc[UR8][R2.64+0x20], R16 ;  /* 0x0000201002007986 */ /* 0x000fe2000c101908 */
[C---:B------:R-:W-:Y:S02]  /*1ac0*/  @!P4 SEL R10, R4.reuse, 0xffffffff, P6 ;  /* 0xffffffff040ac807 */ /* 0x040fe40003000000 */
[----:B------:R-:W-:Y:S01]  /*1ad0*/  @!P4 SEL R13, R13, 0xffffffff, P6 ;  /* 0xffffffff0d0dc807 */ /* 0x000fe20003000000 */
[----:B------:R-:W-:Y:S01]  /*1ae0*/  STG.E desc[UR8][R2.64+0x28], R19 ;  /* 0x0000281302007986 */ /* 0x000fe2000c101908 */
[----:B------:R-:W-:-:S02]  /*1af0*/  @!P3 ISETP.NE.AND P1, PT, R4, -0x1, PT ;  /* 0xffffffff0400b80c */ /* 0x000fc40003f25270 */
[C---:B------:R-:W-:Y:S01]  /*1b00*/  @!P4 ISETP.NE.AND P5, PT, R4.reuse, -0x1, PT ;  /* 0xffffffff0400c80c */ /* 0x040fe20003fa5270 */
[----:B------:R-:W-:Y:S01]  /*1b10*/  STG.E desc[UR8][R2.64+0x30], R23 ;  /* 0x0000301702007986 */ /* 0x000fe2000c101908 */
[C---:B------:R-:W-:Y:S02]  /*1b20*/  @!P2 ISETP.NE.AND P6, PT, R4.reuse, -0x1, PT ;  /* 0xffffffff0400a80c */ /* 0x040fe40003fc5270 */
[----:B------:R-:W-:Y:S01]  /*1b30*/  @!P2 SEL R15, R15, 0xffffffff, P0 ;  /* 0xffffffff0f0fa807 */ /* 0x000fe20000000000 */
[----:B------:R-:W-:Y:S01]  /*1b40*/  STG.E desc[UR8][R2.64+0x38], R27 ;  /* 0x0000381b02007986 */ /* 0x000fe2000c101908 */
[----:B------:R-:W-:Y:S02]  /*1b50*/  @!P2 SEL R26, R4, 0xffffffff, P0 ;  /* 0xffffffff041aa807 */ /* 0x000fe40000000000 */
[----:B------:R-:W-:Y:S01]  /*1b60*/  @!P3 SEL R12, R11, 0xffffffff, P1 ;  /* 0xffffffff0b0cb807 */ /* 0x000fe20000800000 */
[----:B------:R-:W-:Y:S01]  /*1b70*/  STG.E desc[UR8][R2.64+0x40], R39 ;  /* 0x0000402702007986 */ /* 0x000fe2000c101908 */
[----:B------:R-:W-:-:S02]  /*1b80*/  @!P4 SEL R14, R13, 0xffffffff, P5 ;  /* 0xffffffff0d0ec807 */ /* 0x000fc40002800000 */
[----:B------:R-:W-:Y:S01]  /*1b90*/  @!P2 SEL R5, R15, 0xffffffff, P6 ;  /* 0xffffffff0f05a807 */ /* 0x000fe20003000000 */
[----:B------:R-:W-:Y:S04]  /*1ba0*/  STG.E desc[UR8][R2.64+0x48], R45 ;  /* 0x0000482d02007986 */ /* 0x000fe8000c101908 */
        /* <DEDUP_REMOVED lines=22> */
.L_x_62:
        /* <DEDUP_REMOVED lines=15> */
.L_x_78:


//--------------------- .text._ZN8scan_gpu18upstream_reductionI18DebugRangeConcatOpEEvmPNT_4DataES4_ --------------------------
	.section	.text._ZN8scan_gpu18upstream_reductionI18DebugRangeConcatOpEEvmPNT_4DataES4_,"ax",@progbits
	.align	128
        .global         _ZN8scan_gpu18upstream_reductionI18DebugRangeConcatOpEEvmPNT_4DataES4_
        .type           _ZN8scan_gpu18upstream_reductionI18DebugRangeConcatOpEEvmPNT_4DataES4_,@function
        .size           _ZN8scan_gpu18upstream_reductionI18DebugRangeConcatOpEEvmPNT_4DataES4_,(.L_x_79 - _ZN8scan_gpu18upstream_reductionI18DebugRangeConcatOpEEvmPNT_4DataES4_)
        .other          _ZN8scan_gpu18upstream_reductionI18DebugRangeConcatOpEEvmPNT_4DataES4_,@"STO_CUDA_ENTRY STV_DEFAULT"
_ZN8scan_gpu18upstream_reductionI18DebugRangeConcatOpEEvmPNT_4DataES4_:
.text._ZN8scan_gpu18upstream_reductionI18DebugRangeConcatOpEEvmPNT_4DataES4_:
[----:B------:R-:W-:Y:S01]  /*0000*/  LDC R1, c[0x0][0x37c] ;  /* 0x0000df00ff017b82 */ /* 0x000fe20000000800 */
[----:B------:R-:W0:Y:S01]  /*0010*/  S2R R3, SR_TID.X ;  /* 0x0000000000037919 */ /* 0x000e220000002100 */
[----:B------:R-:W0:Y:S06]  /*0020*/  LDCU UR7, c[0x0][0x360] ;  /* 0x00006c00ff0777ac */ /* 0x000e2c0008000800 */
[----:B------:R-:W1:Y:S01]  /*0030*/  LDC.64 R4, c[0x0][0x388] ;  /* 0x0000e200ff047b82 */ /* 0x000e620000000a00 */
[----:B------:R-:W0:Y:S01]  /*0040*/  S2R R0, SR_CTAID.X ;  /* 0x0000000000007919 */ /* 0x000e220000002500 */
[----:B------:R-:W2:Y:S01]  /*0050*/  LDCU.64 UR4, c[0x0][0x380] ;  /* 0x00007000ff0477ac */ /* 0x000ea20008000a00 */
[----:B------:R-:W3:Y:S01]  /*0060*/  LDCU.64 UR8, c[0x0][0x358] ;  /* 0x00006b00ff0877ac */ /* 0x000ee20008000a00 */
[----:B0-----:R-:W-:-:S04]  /*0070*/  IMAD R7, R0, UR7, R3 ;  /* 0x0000000700077c24 */ /* 0x001fc8000f8e0203 */
[----:B------:R-:W-:-:S04]  /*0080*/  IMAD.SHL.U32 R7, R7, 0x4, RZ ;  /* 0x0000000407077824 */ /* 0x000fc800078e00ff */
[C---:B------:R-:W-:Y:S01]  /*0090*/  VIADD R2, R7.reuse, 0x1 ;  /* 0x0000000107027836 */ /* 0x040fe20000000000 */
[C---:B--2---:R-:W-:Y:S01]  /*00a0*/  ISETP.GE.U32.AND P2, PT, R7.reuse, UR4, PT ;  /* 0x0000000407007c0c */ /* 0x044fe2000bf46070 */
[C---:B-1----:R-:W-:Y:S01]  /*00b0*/  IMAD.WIDE R4, R7.reuse, 0x8, R4 ;  /* 0x0000000807047825 */ /* 0x042fe200078e0204 */
[----:B------:R-:W-:Y:S02]  /*00c0*/  SHF.R.S32.HI R6, RZ, 0x1f, R7 ;  /* 0x0000001fff067819 */ /* 0x000fe40000011407 */
[----:B------:R-:W-:Y:S02]  /*00d0*/  ISETP.GE.U32.AND P1, PT, R2, UR4, PT ;  /* 0x0000000402007c0c */ /* 0x000fe4000bf26070 */
[----:B------:R-:W-:Y:S02]  /*00e0*/  SHF.R.S32.HI R2, RZ, 0x1f, R2 ;  /* 0x0000001fff027819 */ /* 0x000fe40000011402 */
[----:B------:R-:W-:Y:S01]  /*00f0*/  ISETP.GE.U32.AND.EX P2, PT, R6, UR5, PT, P2 ;  /* 0x0000000506007c0c */ /* 0x000fe2000bf46120 */
[C---:B------:R-:W-:Y:S01]  /*0100*/  VIADD R6, R7.reuse, 0x3 ;  /* 0x0000000307067836 */ /* 0x040fe20000000000 */
[----:B------:R-:W-:Y:S01]  /*0110*/  ISETP.GE.U32.AND.EX P1, PT, R2, UR5, PT, P1 ;  /* 0x0000000502007c0c */ /* 0x000fe2000bf26110 */
[----:B------:R-:W-:-:S02]  /*0120*/  VIADD R2, R7, 0x2 ;  /* 0x0000000207027836 */ /* 0x000fc40000000000 */
[----:B------:R-:W-:Y:S01]  /*0130*/  IMAD.MOV.U32 R7, RZ, RZ, RZ ;  /* 0x000000ffff077224 */ /* 0x000fe200078e00ff */
[----:B------:R-:W-:Y:S02]  /*0140*/  ISETP.GE.U32.AND P3, PT, R6, UR4, PT ;  /* 0x0000000406007c0c */ /* 0x000fe4000bf66070 */
[----:B------:R-:W-:Y:S02]  /*0150*/  ISETP.GE.U32.AND P0, PT, R2, UR4, PT ;  /* 0x0000000402007c0c */ /* 0x000fe4000bf06070 */
[----:B------:R-:W-:Y:S01]  /*0160*/  SHF.R.S32.HI R8, RZ, 0x1f, R2 ;  /* 0x0000001fff087819 */ /* 0x000fe20000011402 */
[----:B------:R-:W-:Y:S01]  /*0170*/  IMAD.MOV.U32 R2, RZ, RZ, RZ ;  /* 0x000000ffff027224 */ /* 0x000fe200078e00ff */
[----:B------:R-:W-:Y:S01]  /*0180*/  SHF.R.S32.HI R6, RZ, 0x1f, R6 ;  /* 0x0000001fff067819 */ /* 0x000fe20000011406 */
[----:B---3--:R-:W2:Y:S01]  /*0190*/  @!P2 LDG.E R7, desc[UR8][R4.64] ;  /* 0x000000080407a981 */ /* 0x008ea2000c1e1900 */
[----:B------:R-:W-:Y:S02]  /*01a0*/  ISETP.GE.U32.AND.EX P0, PT, R8, UR5, PT, P0 ;  /* 0x0000000508007c0c */ /* 0x000fe4000bf06100 */
[----:B------:R-:W-:Y:S01]  /*01b0*/  ISETP.GE.U32.AND.EX P3, PT, R6, UR5, PT, P3 ;  /* 0x0000000506007c0c */ /* 0x000fe2000bf66130 */
[----:B------:R-:W2:Y:S01]  /*01c0*/  @!P2 LDG.E R2, desc[UR8][R4.64+0x4] ;  /* 0x000004080402a981 */ /* 0x000ea2000c1e1900 */
[----:B------:R-:W-:Y:S01]  /*01d0*/  IMAD.MOV.U32 R6, RZ, RZ, RZ ;  /* 0x000000ffff067224 */ /* 0x000fe200078e00ff */
[----:B------:R-:W-:-:S02]  /*01e0*/  CS2R R8, SRZ ;  /* 0x0000000000087805 */ /* 0x000fc4000001ff00 */
[----:B------:R-:W-:Y:S01]  /*01f0*/  CS2R R10, SRZ ;  /* 0x00000000000a7805 */ /* 0x000fe2000001ff00 */
[----:B------:R-:W-:Y:S02]  /*0200*/  IMAD.MOV.U32 R13, RZ, RZ, RZ ;  /* 0x000000ffff0d7224 */ /* 0x000fe400078e00ff */
[----:B------:R-:W3:Y:S04]  /*0210*/  @!P1 LDG.E R6, desc[UR8][R4.64+0xc] ;  /* 0x00000c0804069981 */ /* 0x000ee8000c1e1900 */
[----:B------:R0:W5:Y:S04]  /*0220*/  @!P1 LDG.E R9, desc[UR8][R4.64+0x8] ;  /* 0x0000080804099981 */ /* 0x000168000c1e1900 */
[----:B------:R0:W5:Y:S04]  /*0230*/  @!P3 LDG.E R13, desc[UR8][R4.64+0x18] ;  /* 0x00001808040db981 */ /* 0x000168000c1e1900 */
[----:B------:R0:W5:Y:S04]  /*0240*/  @!P3 LDG.E R10, desc[UR8][R4.64+0x1c] ;  /* 0x00001c08040ab981 */ /* 0x000168000c1e1900 */
[----:B------:R0:W5:Y:S04]  /*0250*/  @!P0 LDG.E R11, desc[UR8][R4.64+0x10] ;  /* 0x00001008040b8981 */ /* 0x000168000c1e1900 */
[----:B------:R0:W5:Y:S01]  /*0260*/  @!P0 LDG.E R8, desc[UR8][R4.64+0x14] ;  /* 0x0000140804088981 */ /* 0x000162000c1e1900 */
        /* <DEDUP_REMOVED lines=12> */
.L_x_64:
[----:B------:R-:W-:Y:S05]  /*0330*/  BSYNC.RECONVERGENT B0 ;  /* 0x0000000000007941 */ /* 0x000fea0003800200 */
.L_x_63:
        /* <DEDUP_REMOVED lines=12> */
.L_x_66:
[----:B------:R-:W-:Y:S05]  /*0400*/  BSYNC.RECONVERGENT B0 ;  /* 0x0000000000007941 */ /* 0x000fea0003800200 */
.L_x_65:
        /* <DEDUP_REMOVED lines=13> */
.L_x_68:
[----:B------:R-:W-:Y:S05]  /*04e0*/  BSYNC.RECONVERGENT B0 ;  /* 0x0000000000007941 */ /* 0x000fea0003800200 */
.L_x_67:
        /* <DEDUP_REMOVED lines=8> */
.L_x_72:
[----:B------:R-:W-:Y:S01]  /*0570*/  BAR.SYNC.DEFER_BLOCKING 0x0 ;  /* 0x0000000000007b1d */ /* 0x000fe20000010000 */
[----:B------:R-:W-:-:S05]  /*0580*/  ISETP.GE.AND P0, PT, R3, UR5, PT ;  /* 0x0000000503007c0c */ /* 0x000fca000bf06270 */
[----:B------:R-:W-:Y:S01]  /*0590*/  BSSY.RECONVERGENT B0, `(.L_x_70) ;  /* 0x0000014000007945 */ /* 0x000fe20003800200 */
[----:B0-----:R-:W0:Y:S02]  /*05a0*/  LDS.64 R4, [R6] ;  /* 0x0000000006047984 */ /* 0x001e240000000a00 */
[----:B01----:R-:W-:Y:S02]  /*05b0*/  IMAD.MOV.U32 R9, RZ, RZ, R5 ;  /* 0x000000ffff097224 */ /* 0x003fe400078e0005 */
[----:B------:R-:W-:-:S03]  /*05c0*/  IMAD.MOV.U32 R8, RZ, RZ, R4 ;  /* 0x000000ffff087224 */ /* 0x000fc600078e0004 */
[----:B------:R-:W-:Y:S05]  /*05d0*/  @!P0 BRA `(.L_x_71) ;  /* 0x00000000003c8947 */ /* 0x000fea0003800000 */
[----:B------:R-:W-:Y:S02]  /*05e0*/  VIADD R2, R3, -UR5 ;  /* 0x8000000503027c36 */ /* 0x000fe40008000000 */
[----:B------:R-:W-:Y:S02]  /*05f0*/  IMAD.MOV.U32 R9, RZ, RZ, R5 ;  /* 0x000000ffff097224 */ /* 0x000fe400078e0005 */
[----:B------:R-:W-:Y:S01]  /*0600*/  IMAD.MOV.U32 R8, RZ, RZ, R4 ;  /* 0x000000ffff087224 */ /* 0x000fe200078e0004 */
[----:B------:R-:W-:-:S05]  /*0610*/  LEA R2, R2, UR4, 0x3 ;  /* 0x0000000402027c11 */ /* 0x000fca000f8e18ff */
        /* <DEDUP_REMOVED lines=11> */
.L_x_71:
[----:B------:R-:W-:Y:S05]  /*06d0*/  BSYNC.RECONVERGENT B0 ;  /* 0x0000000000007941 */ /* 0x000fea0003800200 */
.L_x_70:
[----:B------:R-:W-:Y:S01]  /*06e0*/  BAR.SYNC.DEFER_BLOCKING 0x0 ;  /* 0x0000000000007b1d */ /* 0x000fe20000010000 */
[----:B------:R-:W-:-:S04]  /*06f0*/  USHF.L.U32 UR5, UR5, 0x1, URZ ;  /* 0x0000000105057899 */ /* 0x000fc800080006ff */
[----:B------:R-:W-:Y:S01]  /*0700*/  UISETP.GE.AND UP0, UPT, UR5, UR7, UPT ;  /* 0x000000070500728c */ /* 0x000fe2000bf06270 */
[----:B------:R1:W-:Y:S08]  /*0710*/  STS.64 [R6], R8 ;  /* 0x0000000806007388 */ /* 0x0003f00000000a00 */
[----:B------:R-:W-:Y:S05]  /*0720*/  BRA.U !UP0, `(.L_x_72) ;  /* 0xfffffffd08907547 */ /* 0x000fea000b83ffff */
.L_x_69:
[----:B------:R-:W-:Y:S01]  /*0730*/  BAR.SYNC.DEFER_BLOCKING 0x0 ;  /* 0x0000000000007b1d */ /* 0x000fe20000010000 */
[----:B------:R-:W-:-:S06]  /*0740*/  UIADD3 UR6, UPT, UPT, UR7, -0x1, URZ ;  /* 0xffffffff07067890 */ /* 0x000fcc000fffe0ff */
[----:B------:R-:W-:-:S13]  /*0750*/  ISETP.NE.AND P0, PT, R3, UR6, PT ;  /* 0x0000000603007c0c */ /* 0x000fda000bf05270 */
[----:B------:R-:W-:Y:S05]  /*0760*/  @P0 EXIT ;  /* 0x000000000000094d */ /* 0x000fea0003800000 */
[----:B01----:R-:W0:Y:S01]  /*0770*/  LDS.64 R6, [R6] ;  /* 0x0000000006067984 */ /* 0x003e220000000a00 */
[----:B------:R-:W1:Y:S02]  /*0780*/  LDC.64 R2, c[0x0][0x390] ;  /* 0x0000e400ff027b82 */ /* 0x000e640000000a00 */
[----:B-1----:R-:W-:-:S05]  /*0790*/  IMAD.WIDE.U32 R2, R0, 0x8, R2 ;  /* 0x0000000800027825 */ /* 0x002fca00078e0002 */
[----:B0-----:R-:W-:Y:S04]  /*07a0*/  STG.E desc[UR8][R2.64], R6 ;  /* 0x0000000602007986 */ /* 0x001fe8000c101908 */
[----:B------:R-:W-:Y:S01]  /*07b0*/  STG.E desc[UR8][R2.64+0x4], R7 ;  /* 0x0000040702007986 */ /* 0x000fe2000c101908 */
[----:B------:R-:W-:Y:S05]  /*07c0*/  EXIT ;  /* 0x000000000000794d */ /* 0x000fea0003800000 */
.L_x_73:
        /* <DEDUP_REMOVED lines=11> */
.L_x_79:


//--------------------- .nv.shared._ZN8scan_gpu15downstream_scanI5SumOpEEvmPNT_4DataES4_ --------------------------
	.section	.nv.shared._ZN8scan_gpu15downstream_scanI5SumOpEEvmPNT_4DataES4_,"aw",@nobits
	.sectionflags	@""
	.align	16
	.zero		1024


//--------------------- .nv.shared.reserved.0     --------------------------
	.section	.nv.shared.reserved.0,"aw",@nobits
	.weak		__nv_reservedSMEM_offset_0_alias
	.size		__nv_reservedSMEM_offset_0_alias, 0, 64
	.other		__nv_reservedSMEM_offset_0_alias,@"STO_CUDA_RESERVED_SHARED STV_DEFAULT"
__nv_reservedSMEM_offset_0_alias:
	.zero		0
	.zero		64


//--------------------- .nv.shared._ZN8scan_gpu10spine_scanI5SumOpEEvPNT_4DataE --------------------------
	.section	.nv.shared._ZN8scan_gpu10spine_scanI5SumOpEEvPNT_4DataE,"aw",@nobits
	.sectionflags	@""
	.align	16
	.zero		1024


//--------------------- .nv.shared._ZN8scan_gpu18upstream_reductionI5SumOpEEvmPNT_4DataES4_ --------------------------
	.section	.nv.shared._ZN8scan_gpu18upstream_reductionI5SumOpEEvmPNT_4DataES4_,"aw",@nobits
	.sectionflags	@""
	.align	16
	.zero		1024


//--------------------- .nv.shared._ZN8scan_gpu15downstream_scanI18DebugRangeConcatOpEEvmPNT_4DataES4_ --------------------------
	.section	.nv.shared._ZN8scan_gpu15downstream_scanI18DebugRangeConcatOpEEvmPNT_4DataES4_,"aw",@nobits
	.sectionflags	@""
	.align	16
	.zero		1024


//--------------------- .nv.shared._ZN8scan_gpu10spine_scanI18DebugRangeConcatOpEEvPNT_4DataE --------------------------
	.section	.nv.shared._ZN8scan_gpu10spine_scanI18DebugRangeConcatOpEEvPNT_4DataE,"aw",@nobits
	.sectionflags	@""
	.align	16
	.zero		1024


//--------------------- .nv.shared._ZN8scan_gpu18upstream_reductionI18DebugRangeConcatOpEEvmPNT_4DataES4_ --------------------------
	.section	.nv.shared._ZN8scan_gpu18upstream_reductionI18DebugRangeConcatOpEEvmPNT_4DataES4_,"aw",@nobits
	.sectionflags	@""
	.align	16
	.zero		1024


//--------------------- .nv.constant0._ZN8scan_gpu15downstream_scanI5SumOpEEvmPNT_4DataES4_ --------------------------
	.section	.nv.constant0._ZN8scan_gpu15downstream_scanI5SumOpEEvmPNT_4DataES4_,"a",@progbits
	.sectionflags	@""
	.align	4
.nv.constant0._ZN8scan_gpu15downstream_scanI5SumOpEEvmPNT_4DataES4_:
	.zero		920


//--------------------- .nv.constant0._ZN8scan_gpu10spine_scanI5SumOpEEvPNT_4DataE --------------------------
	.section	.nv.constant0._ZN8scan_gpu10spine_scanI5SumOpEEvPNT_4DataE,"a",@progbits
	.sectionflags	@""
	.align	4
.nv.constant0._ZN8scan_gpu10spine_scanI5SumOpEEvPNT_4DataE:
	.zero		904


//--------------------- .nv.constant0._ZN8scan_gpu18upstream_reductionI5SumOpEEvmPNT_4DataES4_ --------------------------
	.section	.nv.constant0._ZN8scan_gpu18upstream_reductionI5SumOpEEvmPNT_4DataES4_,"a",@progbits
	.sectionflags	@""
	.align	4
.nv.constant0._ZN8scan_gpu18upstream_reductionI5SumOpEEvmPNT_4DataES4_:
	.zero		920


//--------------------- .nv.constant0._ZN8scan_gpu15downstream_scanI18DebugRangeConcatOpEEvmPNT_4DataES4_ --------------------------
	.section	.nv.constant0._ZN8scan_gpu15downstream_scanI18DebugRangeConcatOpEEvmPNT_4DataES4_,"a",@progbits
	.sectionflags	@""
	.align	4
.nv.constant0._ZN8scan_gpu15downstream_scanI18DebugRangeConcatOpEEvmPNT_4DataES4_:
	.zero		920


//--------------------- .nv.constant0._ZN8scan_gpu10spine_scanI18DebugRangeConcatOpEEvPNT_4DataE --------------------------
	.section	.nv.constant0._ZN8scan_gpu10spine_scanI18DebugRangeConcatOpEEvPNT_4DataE,"a",@progbits
	.sectionflags	@""
	.align	4
.nv.constant0._ZN8scan_gpu10spine_scanI18DebugRangeConcatOpEEvPNT_4DataE:
	.zero		904


//--------------------- .nv.constant0._ZN8scan_gpu18upstream_reductionI18DebugRangeConcatOpEEvmPNT_4DataES4_ --------------------------
	.section	.nv.constant0._ZN8scan_gpu18upstream_reductionI18DebugRangeConcatOpEEvmPNT_4DataES4_,"a",@progbits
	.sectionflags	@""
	.align	4
.nv.constant0._ZN8scan_gpu18upstream_reductionI18DebugRangeConcatOpEEvmPNT_4DataES4_:
	.zero		920


//--------------------- SYMBOLS --------------------------

	.type		.nv.reservedSmem.offset0,@object
	.size		.nv.reservedSmem.offset0,0x4
	.type		.nv.reservedSmem.cap,@object
	.size		.nv.reservedSmem.cap,0x4
